//
// Generated by NVIDIA NVVM Compiler
//
// Compiler Build ID: CL-36424714
// Cuda compilation tools, release 13.0, V13.0.88
// Based on NVVM 20.0.0
//

.version 9.0
.target sm_100
.address_size 64

	// .globl	resetGaborEnergiesTensor

.visible .entry resetGaborEnergiesTensor(
	.param .u64 .ptr .align 1 resetGaborEnergiesTensor_param_0,
	.param .u32 resetGaborEnergiesTensor_param_1,
	.param .u32 resetGaborEnergiesTensor_param_2,
	.param .u32 resetGaborEnergiesTensor_param_3
)
{
	.reg .pred 	%p<6>;
	.reg .b32 	%r<27>;
	.reg .b64 	%rd<5>;

	ld.param.u64 	%rd1, [resetGaborEnergiesTensor_param_0];
	ld.param.u32 	%r6, [resetGaborEnergiesTensor_param_1];
	ld.param.u32 	%r8, [resetGaborEnergiesTensor_param_2];
	ld.param.u32 	%r5, [resetGaborEnergiesTensor_param_3];
	mov.u32 	%r9, %ntid.y;
	mov.u32 	%r10, %ctaid.y;
	mov.u32 	%r11, %tid.y;
	mad.lo.s32 	%r1, %r9, %r10, %r11;
	mov.u32 	%r12, %ntid.x;
	mov.u32 	%r13, %ctaid.x;
	mov.u32 	%r14, %tid.x;
	mad.lo.s32 	%r2, %r12, %r13, %r14;
	shr.s32 	%r3, %r5, 1;
	add.s32 	%r15, %r3, %r1;
	setp.ge.s32 	%p1, %r15, %r6;
	min.s32 	%r17, %r1, %r2;
	setp.lt.s32 	%p2, %r17, %r3;
	add.s32 	%r18, %r3, %r2;
	setp.ge.s32 	%p3, %r18, %r8;
	or.pred  	%p4, %p1, %p3;
	or.pred  	%p5, %p4, %p2;
	@%p5 bra 	$L__BB0_2;
	cvta.to.global.u64 	%rd2, %rd1;
	sub.s32 	%r20, %r1, %r3;
	and.b32  	%r21, %r5, 1073741822;
	sub.s32 	%r22, %r8, %r21;
	sub.s32 	%r23, %r2, %r3;
	mad.lo.s32 	%r24, %r20, %r22, %r23;
	shl.b32 	%r25, %r24, 2;
	mul.wide.s32 	%rd3, %r25, 4;
	add.s64 	%rd4, %rd2, %rd3;
	mov.b32 	%r26, 0;
	st.global.u32 	[%rd4], %r26;
	st.global.u32 	[%rd4+4], %r26;
	st.global.u32 	[%rd4+8], %r26;
	st.global.u32 	[%rd4+12], %r26;
$L__BB0_2:
	ret;

}
	// .globl	addGaborFilterMagnitudeResponse
.visible .entry addGaborFilterMagnitudeResponse(
	.param .u64 .ptr .align 1 addGaborFilterMagnitudeResponse_param_0,
	.param .u32 addGaborFilterMagnitudeResponse_param_1,
	.param .u64 .ptr .align 1 addGaborFilterMagnitudeResponse_param_2,
	.param .u32 addGaborFilterMagnitudeResponse_param_3,
	.param .u32 addGaborFilterMagnitudeResponse_param_4,
	.param .u64 .ptr .align 1 addGaborFilterMagnitudeResponse_param_5,
	.param .u64 .ptr .align 1 addGaborFilterMagnitudeResponse_param_6,
	.param .u32 addGaborFilterMagnitudeResponse_param_7
)
{
	.reg .pred 	%p<15>;
	.reg .b16 	%rs<16>;
	.reg .b32 	%r<70>;
	.reg .b32 	%f<124>;
	.reg .b64 	%rd<33>;

	ld.param.u64 	%rd6, [addGaborFilterMagnitudeResponse_param_0];
	ld.param.u32 	%r33, [addGaborFilterMagnitudeResponse_param_1];
	ld.param.u64 	%rd7, [addGaborFilterMagnitudeResponse_param_2];
	ld.param.u32 	%r36, [addGaborFilterMagnitudeResponse_param_3];
	ld.param.u32 	%r38, [addGaborFilterMagnitudeResponse_param_4];
	ld.param.u64 	%rd8, [addGaborFilterMagnitudeResponse_param_5];
	ld.param.u64 	%rd9, [addGaborFilterMagnitudeResponse_param_6];
	ld.param.u32 	%r35, [addGaborFilterMagnitudeResponse_param_7];
	cvta.to.global.u64 	%rd1, %rd9;
	cvta.to.global.u64 	%rd2, %rd8;
	cvta.to.global.u64 	%rd3, %rd7;
	mov.u32 	%r39, %ntid.y;
	mov.u32 	%r40, %ctaid.y;
	mov.u32 	%r41, %tid.y;
	mad.lo.s32 	%r1, %r39, %r40, %r41;
	mov.u32 	%r42, %ntid.x;
	mov.u32 	%r43, %ctaid.x;
	mov.u32 	%r44, %tid.x;
	mad.lo.s32 	%r2, %r42, %r43, %r44;
	shr.s32 	%r3, %r35, 1;
	add.s32 	%r45, %r3, %r1;
	setp.ge.s32 	%p1, %r45, %r36;
	min.s32 	%r47, %r1, %r2;
	setp.lt.s32 	%p2, %r47, %r3;
	add.s32 	%r48, %r3, %r2;
	setp.ge.s32 	%p3, %r48, %r38;
	or.pred  	%p4, %p1, %p3;
	or.pred  	%p5, %p4, %p2;
	@%p5 bra 	$L__BB1_16;
	sub.s32 	%r4, %r1, %r3;
	sub.s32 	%r5, %r2, %r3;
	setp.lt.s32 	%p6, %r35, 1;
	mov.f32 	%f120, 0f00000000;
	mov.f32 	%f121, %f120;
	@%p6 bra 	$L__BB1_15;
	and.b32  	%r6, %r35, 7;
	and.b32  	%r7, %r35, 3;
	and.b32  	%r8, %r35, 1;
	and.b32  	%r51, %r35, 2147483640;
	neg.s32 	%r9, %r51;
	add.s64 	%rd4, %rd2, 16;
	add.s64 	%rd5, %rd1, 16;
	mad.lo.s32 	%r60, %r4, %r38, %r5;
	mov.f32 	%f121, 0f00000000;
	mov.b32 	%r58, 0;
	mov.f32 	%f120, %f121;
	mov.u32 	%r59, %r58;
$L__BB1_3:
	setp.lt.u32 	%p7, %r35, 8;
	mov.u32 	%r64, %r59;
	mov.u32 	%r65, %r60;
	@%p7 bra 	$L__BB1_6;
	mov.u32 	%r61, %r9;
	mov.u32 	%r64, %r59;
	mov.u32 	%r65, %r60;
$L__BB1_5:
	.pragma "nounroll";
	cvt.s64.s32 	%rd10, %r65;
	add.s64 	%rd11, %rd3, %rd10;
	mul.wide.s32 	%rd12, %r64, 4;
	add.s64 	%rd13, %rd4, %rd12;
	add.s64 	%rd14, %rd5, %rd12;
	ld.global.u8 	%rs1, [%rd11];
	cvt.rn.f32.u16 	%f32, %rs1;
	ld.global.f32 	%f33, [%rd13+-16];
	fma.rn.f32 	%f34, %f33, %f32, %f120;
	ld.global.f32 	%f35, [%rd14+-16];
	fma.rn.f32 	%f36, %f35, %f32, %f121;
	ld.global.u8 	%rs2, [%rd11+1];
	cvt.rn.f32.u16 	%f37, %rs2;
	ld.global.f32 	%f38, [%rd13+-12];
	fma.rn.f32 	%f39, %f38, %f37, %f34;
	ld.global.f32 	%f40, [%rd14+-12];
	fma.rn.f32 	%f41, %f40, %f37, %f36;
	ld.global.u8 	%rs3, [%rd11+2];
	cvt.rn.f32.u16 	%f42, %rs3;
	ld.global.f32 	%f43, [%rd13+-8];
	fma.rn.f32 	%f44, %f43, %f42, %f39;
	ld.global.f32 	%f45, [%rd14+-8];
	fma.rn.f32 	%f46, %f45, %f42, %f41;
	ld.global.u8 	%rs4, [%rd11+3];
	cvt.rn.f32.u16 	%f47, %rs4;
	ld.global.f32 	%f48, [%rd13+-4];
	fma.rn.f32 	%f49, %f48, %f47, %f44;
	ld.global.f32 	%f50, [%rd14+-4];
	fma.rn.f32 	%f51, %f50, %f47, %f46;
	ld.global.u8 	%rs5, [%rd11+4];
	cvt.rn.f32.u16 	%f52, %rs5;
	ld.global.f32 	%f53, [%rd13];
	fma.rn.f32 	%f54, %f53, %f52, %f49;
	ld.global.f32 	%f55, [%rd14];
	fma.rn.f32 	%f56, %f55, %f52, %f51;
	ld.global.u8 	%rs6, [%rd11+5];
	cvt.rn.f32.u16 	%f57, %rs6;
	ld.global.f32 	%f58, [%rd13+4];
	fma.rn.f32 	%f59, %f58, %f57, %f54;
	ld.global.f32 	%f60, [%rd14+4];
	fma.rn.f32 	%f61, %f60, %f57, %f56;
	ld.global.u8 	%rs7, [%rd11+6];
	cvt.rn.f32.u16 	%f62, %rs7;
	ld.global.f32 	%f63, [%rd13+8];
	fma.rn.f32 	%f64, %f63, %f62, %f59;
	ld.global.f32 	%f65, [%rd14+8];
	fma.rn.f32 	%f66, %f65, %f62, %f61;
	ld.global.u8 	%rs8, [%rd11+7];
	cvt.rn.f32.u16 	%f67, %rs8;
	ld.global.f32 	%f68, [%rd13+12];
	fma.rn.f32 	%f120, %f68, %f67, %f64;
	ld.global.f32 	%f69, [%rd14+12];
	fma.rn.f32 	%f121, %f69, %f67, %f66;
	add.s32 	%r65, %r65, 8;
	add.s32 	%r64, %r64, 8;
	add.s32 	%r61, %r61, 8;
	setp.ne.s32 	%p8, %r61, 0;
	@%p8 bra 	$L__BB1_5;
$L__BB1_6:
	setp.eq.s32 	%p9, %r6, 0;
	@%p9 bra 	$L__BB1_14;
	add.s32 	%r52, %r6, -1;
	setp.lt.u32 	%p10, %r52, 3;
	@%p10 bra 	$L__BB1_9;
	cvt.s64.s32 	%rd15, %r65;
	add.s64 	%rd16, %rd3, %rd15;
	ld.global.u8 	%rs9, [%rd16];
	cvt.rn.f32.u16 	%f71, %rs9;
	mul.wide.s32 	%rd17, %r64, 4;
	add.s64 	%rd18, %rd2, %rd17;
	ld.global.f32 	%f72, [%rd18];
	fma.rn.f32 	%f73, %f72, %f71, %f120;
	add.s64 	%rd19, %rd1, %rd17;
	ld.global.f32 	%f74, [%rd19];
	fma.rn.f32 	%f75, %f74, %f71, %f121;
	ld.global.u8 	%rs10, [%rd16+1];
	cvt.rn.f32.u16 	%f76, %rs10;
	ld.global.f32 	%f77, [%rd18+4];
	fma.rn.f32 	%f78, %f77, %f76, %f73;
	ld.global.f32 	%f79, [%rd19+4];
	fma.rn.f32 	%f80, %f79, %f76, %f75;
	ld.global.u8 	%rs11, [%rd16+2];
	cvt.rn.f32.u16 	%f81, %rs11;
	ld.global.f32 	%f82, [%rd18+8];
	fma.rn.f32 	%f83, %f82, %f81, %f78;
	ld.global.f32 	%f84, [%rd19+8];
	fma.rn.f32 	%f85, %f84, %f81, %f80;
	ld.global.u8 	%rs12, [%rd16+3];
	cvt.rn.f32.u16 	%f86, %rs12;
	ld.global.f32 	%f87, [%rd18+12];
	fma.rn.f32 	%f120, %f87, %f86, %f83;
	ld.global.f32 	%f88, [%rd19+12];
	fma.rn.f32 	%f121, %f88, %f86, %f85;
	add.s32 	%r65, %r65, 4;
	add.s32 	%r64, %r64, 4;
$L__BB1_9:
	setp.eq.s32 	%p11, %r7, 0;
	@%p11 bra 	$L__BB1_14;
	setp.eq.s32 	%p12, %r7, 1;
	@%p12 bra 	$L__BB1_12;
	cvt.s64.s32 	%rd20, %r65;
	add.s64 	%rd21, %rd3, %rd20;
	ld.global.u8 	%rs13, [%rd21];
	cvt.rn.f32.u16 	%f90, %rs13;
	mul.wide.s32 	%rd22, %r64, 4;
	add.s64 	%rd23, %rd2, %rd22;
	ld.global.f32 	%f91, [%rd23];
	fma.rn.f32 	%f92, %f91, %f90, %f120;
	add.s64 	%rd24, %rd1, %rd22;
	ld.global.f32 	%f93, [%rd24];
	fma.rn.f32 	%f94, %f93, %f90, %f121;
	ld.global.u8 	%rs14, [%rd21+1];
	cvt.rn.f32.u16 	%f95, %rs14;
	ld.global.f32 	%f96, [%rd23+4];
	fma.rn.f32 	%f120, %f96, %f95, %f92;
	ld.global.f32 	%f97, [%rd24+4];
	fma.rn.f32 	%f121, %f97, %f95, %f94;
	add.s32 	%r65, %r65, 2;
	add.s32 	%r64, %r64, 2;
$L__BB1_12:
	setp.eq.s32 	%p13, %r8, 0;
	@%p13 bra 	$L__BB1_14;
	cvt.s64.s32 	%rd25, %r65;
	add.s64 	%rd26, %rd3, %rd25;
	ld.global.u8 	%rs15, [%rd26];
	cvt.rn.f32.u16 	%f98, %rs15;
	mul.wide.s32 	%rd27, %r64, 4;
	add.s64 	%rd28, %rd2, %rd27;
	ld.global.f32 	%f99, [%rd28];
	fma.rn.f32 	%f120, %f99, %f98, %f120;
	add.s64 	%rd29, %rd1, %rd27;
	ld.global.f32 	%f100, [%rd29];
	fma.rn.f32 	%f121, %f100, %f98, %f121;
$L__BB1_14:
	add.s32 	%r60, %r38, %r60;
	add.s32 	%r58, %r58, 1;
	setp.ne.s32 	%p14, %r58, %r35;
	add.s32 	%r59, %r35, %r59;
	@%p14 bra 	$L__BB1_3;
$L__BB1_15:
	and.b32  	%r53, %r35, 1073741822;
	sub.s32 	%r54, %r38, %r53;
	mad.lo.s32 	%r55, %r4, %r54, %r5;
	shl.b32 	%r56, %r55, 2;
	mul.f32 	%f101, %f121, %f121;
	fma.rn.f32 	%f102, %f120, %f120, %f101;
	sqrt.rn.f32 	%f103, %f102;
	add.s32 	%r57, %r56, %r33;
	cvta.to.global.u64 	%rd30, %rd6;
	mul.wide.s32 	%rd31, %r57, 4;
	add.s64 	%rd32, %rd30, %rd31;
	st.global.f32 	[%rd32], %f103;
$L__BB1_16:
	ret;

}
	// .globl	divideGaborEnergiesTensor
.visible .entry divideGaborEnergiesTensor(
	.param .u64 .ptr .align 1 divideGaborEnergiesTensor_param_0,
	.param .u32 divideGaborEnergiesTensor_param_1,
	.param .u32 divideGaborEnergiesTensor_param_2,
	.param .u32 divideGaborEnergiesTensor_param_3,
	.param .u32 divideGaborEnergiesTensor_param_4
)
{
	.reg .pred 	%p<6>;
	.reg .b32 	%r<27>;
	.reg .b32 	%f<10>;
	.reg .b64 	%rd<5>;

	ld.param.u64 	%rd1, [divideGaborEnergiesTensor_param_0];
	ld.param.u32 	%r7, [divideGaborEnergiesTensor_param_1];
	ld.param.u32 	%r9, [divideGaborEnergiesTensor_param_2];
	ld.param.u32 	%r5, [divideGaborEnergiesTensor_param_3];
	ld.param.u32 	%r6, [divideGaborEnergiesTensor_param_4];
	mov.u32 	%r10, %ntid.y;
	mov.u32 	%r11, %ctaid.y;
	mov.u32 	%r12, %tid.y;
	mad.lo.s32 	%r1, %r10, %r11, %r12;
	mov.u32 	%r13, %ntid.x;
	mov.u32 	%r14, %ctaid.x;
	mov.u32 	%r15, %tid.x;
	mad.lo.s32 	%r2, %r13, %r14, %r15;
	shr.s32 	%r3, %r5, 1;
	add.s32 	%r16, %r3, %r1;
	setp.ge.s32 	%p1, %r16, %r7;
	min.s32 	%r18, %r1, %r2;
	setp.lt.s32 	%p2, %r18, %r3;
	add.s32 	%r19, %r3, %r2;
	setp.ge.s32 	%p3, %r19, %r9;
	or.pred  	%p4, %p1, %p3;
	or.pred  	%p5, %p4, %p2;
	@%p5 bra 	$L__BB2_2;
	cvta.to.global.u64 	%rd2, %rd1;
	sub.s32 	%r21, %r1, %r3;
	and.b32  	%r22, %r5, 1073741822;
	sub.s32 	%r23, %r9, %r22;
	sub.s32 	%r24, %r2, %r3;
	mad.lo.s32 	%r25, %r21, %r23, %r24;
	cvt.rn.f32.s32 	%f1, %r6;
	shl.b32 	%r26, %r25, 2;
	mul.wide.s32 	%rd3, %r26, 4;
	add.s64 	%rd4, %rd2, %rd3;
	ld.global.f32 	%f2, [%rd4];
	div.rn.f32 	%f3, %f2, %f1;
	st.global.f32 	[%rd4], %f3;
	ld.global.f32 	%f4, [%rd4+4];
	div.rn.f32 	%f5, %f4, %f1;
	st.global.f32 	[%rd4+4], %f5;
	ld.global.f32 	%f6, [%rd4+8];
	div.rn.f32 	%f7, %f6, %f1;
	st.global.f32 	[%rd4+8], %f7;
	ld.global.f32 	%f8, [%rd4+12];
	div.rn.f32 	%f9, %f8, %f1;
	st.global.f32 	[%rd4+12], %f9;
$L__BB2_2:
	ret;

}
	// .globl	combineFilteredImages
.visible .entry combineFilteredImages(
	.param .u64 .ptr .align 1 combineFilteredImages_param_0,
	.param .u32 combineFilteredImages_param_1,
	.param .u32 combineFilteredImages_param_2,
	.param .u64 .ptr .align 1 combineFilteredImages_param_3
)
{
	.local .align 16 .b8 	__local_depot3[16];
	.reg .b64 	%SP;
	.reg .b64 	%SPL;
	.reg .pred 	%p<16>;
	.reg .b32 	%r<18>;
	.reg .b32 	%f<28>;
	.reg .b64 	%rd<29>;

	mov.u64 	%SPL, __local_depot3;
	ld.param.u64 	%rd1, [combineFilteredImages_param_0];
	ld.param.u32 	%r2, [combineFilteredImages_param_1];
	ld.param.u32 	%r3, [combineFilteredImages_param_2];
	ld.param.u64 	%rd2, [combineFilteredImages_param_3];
	mov.u32 	%r4, %ntid.y;
	mov.u32 	%r5, %ctaid.y;
	mov.u32 	%r6, %tid.y;
	mad.lo.s32 	%r7, %r4, %r5, %r6;
	mov.u32 	%r8, %ntid.x;
	mov.u32 	%r9, %ctaid.x;
	mov.u32 	%r10, %tid.x;
	mad.lo.s32 	%r11, %r8, %r9, %r10;
	mad.lo.s32 	%r1, %r3, %r7, %r11;
	setp.ge.s32 	%p1, %r7, %r2;
	setp.ge.s32 	%p2, %r11, %r3;
	or.pred  	%p3, %p1, %p2;
	@%p3 bra 	$L__BB3_2;
	add.u64 	%rd4, %SPL, 0;
	cvta.to.global.u64 	%rd5, %rd1;
	cvta.to.global.u64 	%rd6, %rd2;
	shl.b32 	%r12, %r1, 2;
	mul.wide.s32 	%rd7, %r12, 4;
	add.s64 	%rd8, %rd5, %rd7;
	ld.global.f32 	%f1, [%rd8];
	ld.global.f32 	%f2, [%rd8+4];
	ld.global.f32 	%f3, [%rd8+8];
	ld.global.f32 	%f4, [%rd8+12];
	st.local.v4.f32 	[%rd4], {%f1, %f2, %f3, %f4};
	setp.gt.f32 	%p4, %f2, %f1;
	selp.u32 	%r13, 1, 0, %p4;
	selp.f32 	%f5, %f2, %f1, %p4;
	setp.gt.f32 	%p5, %f3, %f5;
	selp.b32 	%r14, 2, %r13, %p5;
	selp.f32 	%f6, %f3, %f5, %p5;
	setp.gt.f32 	%p6, %f4, %f6;
	selp.b32 	%r15, 3, %r14, %p6;
	mul.wide.u32 	%rd9, %r15, 4;
	add.s64 	%rd10, %rd4, %rd9;
	mov.b32 	%r16, -1082130432;
	st.local.u32 	[%rd10], %r16;
	ld.local.v4.f32 	{%f7, %f8, %f9, %f10}, [%rd4];
	setp.gt.f32 	%p7, %f8, %f7;
	selp.f32 	%f11, %f8, %f7, %p7;
	setp.gt.f32 	%p8, %f9, %f11;
	selp.f32 	%f12, %f9, %f11, %p8;
	setp.gt.f32 	%p9, %f10, %f12;
	selp.u64 	%rd11, 1, 0, %p7;
	selp.b64 	%rd12, 2, %rd11, %p8;
	selp.b64 	%rd13, 3, %rd12, %p9;
	shl.b64 	%rd14, %rd13, 2;
	add.s64 	%rd15, %rd4, %rd14;
	st.local.u32 	[%rd15], %r16;
	ld.local.v4.f32 	{%f13, %f14, %f15, %f16}, [%rd4];
	setp.gt.f32 	%p10, %f14, %f13;
	selp.f32 	%f17, %f14, %f13, %p10;
	setp.gt.f32 	%p11, %f15, %f17;
	selp.f32 	%f18, %f15, %f17, %p11;
	setp.gt.f32 	%p12, %f16, %f18;
	selp.u64 	%rd16, 1, 0, %p10;
	selp.b64 	%rd17, 2, %rd16, %p11;
	selp.b64 	%rd18, 3, %rd17, %p12;
	shl.b64 	%rd19, %rd18, 2;
	add.s64 	%rd20, %rd4, %rd19;
	st.local.u32 	[%rd20], %r16;
	ld.local.v4.f32 	{%f19, %f20, %f21, %f22}, [%rd4];
	setp.gt.f32 	%p13, %f20, %f19;
	selp.f32 	%f23, %f20, %f19, %p13;
	setp.gt.f32 	%p14, %f21, %f23;
	selp.f32 	%f24, %f21, %f23, %p14;
	setp.gt.f32 	%p15, %f22, %f24;
	shl.b32 	%r17, %r15, 2;
	cvt.u64.u32 	%rd21, %r17;
	add.s64 	%rd22, %rd8, %rd21;
	ld.global.f32 	%f25, [%rd22];
	selp.b64 	%rd23, 4, 0, %p13;
	selp.b64 	%rd24, 8, %rd23, %p14;
	selp.b64 	%rd25, 12, %rd24, %p15;
	add.s64 	%rd26, %rd8, %rd25;
	ld.global.f32 	%f26, [%rd26];
	sub.f32 	%f27, %f25, %f26;
	mul.wide.s32 	%rd27, %r1, 4;
	add.s64 	%rd28, %rd6, %rd27;
	st.global.f32 	[%rd28], %f27;
$L__BB3_2:
	ret;

}


// ===== COMPILED SASS (sm_100) =====

	.target	sm_100

	.elftype	@"ET_EXEC"


//--------------------- .note.nv.tkinfo           --------------------------
	.section	.note.nv.tkinfo,"",@"SHT_NOTE"
	.sectionflags	@"SHF_NOTE_NV_TKINFO"
	.tkinfo
        /*0018*/ 	.word	0x00000002
        /*0030*/ 	.string	""
        /*0030*/ 	.string	"ptxas"
        /*0030*/ 	.string	"Cuda compilation tools, release 13.0, V13.0.88"
        /*0030*/ 	.string	"Build cuda_13.0.r13.0/compiler.36424714_0"
        /*0030*/ 	.string	"-arch sm_100 -m 64 "



//--------------------- .note.nv.cuinfo           --------------------------
	.section	.note.nv.cuinfo,"",@"SHT_NOTE"
	.sectionflags	@"SHF_NOTE_NV_CUINFO"
        /*0018*/ 	.short	0x0002
        /*001a*/ 	.short	0x0064
        /*001c*/ 	.short	0x0082
	.zero		2


//--------------------- .nv.info                  --------------------------
	.section	.nv.info,"",@"SHT_CUDA_INFO"
	.align	4


	//----- nvinfo : EIATTR_REGCOUNT
	.align		4
        /*0000*/ 	.byte	0x04, 0x2f
        /*0002*/ 	.short	(.L_1 - .L_0)
	.align		4
.L_0:
        /*0004*/ 	.word	index@(resetGaborEnergiesTensor)
        /*0008*/ 	.word	0x00000008


	//----- nvinfo : EIATTR_FRAME_SIZE
	.align		4
.L_1:
        /*000c*/ 	.byte	0x04, 0x11
        /*000e*/ 	.short	(.L_3 - .L_2)
	.align		4
.L_2:
        /*0010*/ 	.word	index@(resetGaborEnergiesTensor)
        /*0014*/ 	.word	0x00000000


	//----- nvinfo : EIATTR_REGCOUNT
	.align		4
.L_3:
        /*0018*/ 	.byte	0x04, 0x2f
        /*001a*/ 	.short	(.L_5 - .L_4)
	.align		4
.L_4:
        /*001c*/ 	.word	index@(addGaborFilterMagnitudeResponse)
        /*0020*/ 	.word	0x00000020


	//----- nvinfo : EIATTR_FRAME_SIZE
	.align		4
.L_5:
        /*0024*/ 	.byte	0x04, 0x11
        /*0026*/ 	.short	(.L_7 - .L_6)
	.align		4
.L_6:
        /*0028*/ 	.word	index@($__internal_1_$__cuda_sm20_sqrt_rn_f32_slowpath)
        /*002c*/ 	.word	0x00000000


	//----- nvinfo : EIATTR_FRAME_SIZE
	.align		4
.L_7:
        /*0030*/ 	.byte	0x04, 0x11
        /*0032*/ 	.short	(.L_9 - .L_8)
	.align		4
.L_8:
        /*0034*/ 	.word	index@(addGaborFilterMagnitudeResponse)
        /*0038*/ 	.word	0x00000000


	//----- nvinfo : EIATTR_REGCOUNT
	.align		4
.L_9:
        /*003c*/ 	.byte	0x04, 0x2f
        /*003e*/ 	.short	(.L_11 - .L_10)
	.align		4
.L_10:
        /*0040*/ 	.word	index@(divideGaborEnergiesTensor)
        /*0044*/ 	.word	0x00000011


	//----- nvinfo : EIATTR_FRAME_SIZE
	.align		4
.L_11:
        /*0048*/ 	.byte	0x04, 0x11
        /*004a*/ 	.short	(.L_13 - .L_12)
	.align		4
.L_12:
        /*004c*/ 	.word	index@($__internal_0_$__cuda_sm3x_div_rn_noftz_f32_slowpath)
        /*0050*/ 	.word	0x00000000


	//----- nvinfo : EIATTR_FRAME_SIZE
	.align		4
.L_13:
        /*0054*/ 	.byte	0x04, 0x11
        /*0056*/ 	.short	(.L_15 - .L_14)
	.align		4
.L_14:
        /*0058*/ 	.word	index@(divideGaborEnergiesTensor)
        /*005c*/ 	.word	0x00000000


	//----- nvinfo : EIATTR_REGCOUNT
	.align		4
.L_15:
        /*0060*/ 	.byte	0x04, 0x2f
        /*0062*/ 	.short	(.L_17 - .L_16)
	.align		4
.L_16:
        /*0064*/ 	.word	index@(combineFilteredImages)
        /*0068*/ 	.word	0x0000000e


	//----- nvinfo : EIATTR_FRAME_SIZE
	.align		4
.L_17:
        /*006c*/ 	.byte	0x04, 0x11
        /*006e*/ 	.short	(.L_19 - .L_18)
	.align		4
.L_18:
        /*0070*/ 	.word	index@(combineFilteredImages)
        /*0074*/ 	.word	0x00000000


	//----- nvinfo : EIATTR_MIN_STACK_SIZE
	.align		4
.L_19:
        /*0078*/ 	.byte	0x04, 0x12
        /*007a*/ 	.short	(.L_21 - .L_20)
	.align		4
.L_20:
        /*007c*/ 	.word	index@(combineFilteredImages)
        /*0080*/ 	.word	0x00000000


	//----- nvinfo : EIATTR_MIN_STACK_SIZE
	.align		4
.L_21:
        /*0084*/ 	.byte	0x04, 0x12
        /*0086*/ 	.short	(.L_23 - .L_22)
	.align		4
.L_22:
        /*0088*/ 	.word	index@(divideGaborEnergiesTensor)
        /*008c*/ 	.word	0x00000000


	//----- nvinfo : EIATTR_MIN_STACK_SIZE
	.align		4
.L_23:
        /*0090*/ 	.byte	0x04, 0x12
        /*0092*/ 	.short	(.L_25 - .L_24)
	.align		4
.L_24:
        /*0094*/ 	.word	index@(addGaborFilterMagnitudeResponse)
        /*0098*/ 	.word	0x00000000


	//----- nvinfo : EIATTR_MIN_STACK_SIZE
	.align		4
.L_25:
        /*009c*/ 	.byte	0x04, 0x12
        /*009e*/ 	.short	(.L_27 - .L_26)
	.align		4
.L_26:
        /*00a0*/ 	.word	index@(resetGaborEnergiesTensor)
        /*00a4*/ 	.word	0x00000000
.L_27:


//--------------------- .nv.compat                --------------------------
	.section	.nv.compat,"",@"SHT_CUDA_COMPAT_INFO"
	.align	4
        /*0000*/ 	.byte	0x02, 0x09, 0x00, 0x00, 0x02, 0x02, 0x01, 0x00, 0x02, 0x05, 0x05, 0x00, 0x03, 0x07, 0x01, 0x01
        /*0010*/ 	.byte	0x02, 0x03, 0x00, 0x00, 0x02, 0x06, 0x01, 0x00, 0x04, 0x0b, 0x08, 0x00, 0x01, 0x00, 0x00, 0x00
        /*0020*/ 	.byte	0x00, 0x00, 0x00, 0x00


//--------------------- .nv.info.combineFilteredImages --------------------------
	.section	.nv.info.combineFilteredImages,"",@"SHT_CUDA_INFO"
	.sectionflags	@""
	.align	4


	//----- nvinfo : EIATTR_CUDA_API_VERSION
	.align		4
        /*0000*/ 	.byte	0x04, 0x37
        /*0002*/ 	.short	(.L_29 - .L_28)
.L_28:
        /*0004*/ 	.word	0x00000082


	//----- nvinfo : EIATTR_KPARAM_INFO
	.align		4
.L_29:
        /*0008*/ 	.byte	0x04, 0x17
        /*000a*/ 	.short	(.L_31 - .L_30)
.L_30:
        /*000c*/ 	.word	0x00000000
        /*0010*/ 	.short	0x0003
        /*0012*/ 	.short	0x0010
        /*0014*/ 	.byte	0x00, 0xf5, 0x21, 0x00


	//----- nvinfo : EIATTR_KPARAM_INFO
	.align		4
.L_31:
        /*0018*/ 	.byte	0x04, 0x17
        /*001a*/ 	.short	(.L_33 - .L_32)
.L_32:
        /*001c*/ 	.word	0x00000000
        /*0020*/ 	.short	0x0002
        /*0022*/ 	.short	0x000c
        /*0024*/ 	.byte	0x00, 0xf0, 0x11, 0x00


	//----- nvinfo : EIATTR_KPARAM_INFO
	.align		4
.L_33:
        /*0028*/ 	.byte	0x04, 0x17
        /*002a*/ 	.short	(.L_35 - .L_34)
.L_34:
        /*002c*/ 	.word	0x00000000
        /*0030*/ 	.short	0x0001
        /*0032*/ 	.short	0x0008
        /*0034*/ 	.byte	0x00, 0xf0, 0x11, 0x00


	//----- nvinfo : EIATTR_KPARAM_INFO
	.align		4
.L_35:
        /*0038*/ 	.byte	0x04, 0x17
        /*003a*/ 	.short	(.L_37 - .L_36)
.L_36:
        /*003c*/ 	.word	0x00000000
        /*0040*/ 	.short	0x0000
        /*0042*/ 	.short	0x0000
        /*0044*/ 	.byte	0x00, 0xf5, 0x21, 0x00


	//----- nvinfo : EIATTR_SPARSE_MMA_MASK
	.align		4
.L_37:
        /*0048*/ 	.byte	0x03, 0x50
        /*004a*/ 	.short	0x0000


	//----- nvinfo : EIATTR_MAXREG_COUNT
	.align		4
        /*004c*/ 	.byte	0x03, 0x1b
        /*004e*/ 	.short	0x00ff


	//----- nvinfo : EIATTR_MERCURY_ISA_VERSION
	.align		4
        /*0050*/ 	.byte	0x03, 0x5f
        /*0052*/ 	.short	0x0101


	//----- nvinfo : EIATTR_VRC_CTA_INIT_COUNT
	.align		4
        /*0054*/ 	.byte	0x02, 0x4a
	.zero		1
	.zero		1


	//----- nvinfo : EIATTR_EXIT_INSTR_OFFSETS
	.align		4
        /*0058*/ 	.byte	0x04, 0x1c
        /*005a*/ 	.short	(.L_39 - .L_38)


	//   ....[0]....
.L_38:
        /*005c*/ 	.word	0x000000d0


	//   ....[1]....
        /*0060*/ 	.word	0x000005e0


	//----- nvinfo : EIATTR_CBANK_PARAM_SIZE
	.align		4
.L_39:
        /*0064*/ 	.byte	0x03, 0x19
        /*0066*/ 	.short	0x0018


	//----- nvinfo : EIATTR_PARAM_CBANK
	.align		4
        /*0068*/ 	.byte	0x04, 0x0a
        /*006a*/ 	.short	(.L_41 - .L_40)
	.align		4
.L_40:
        /*006c*/ 	.word	index@(.nv.constant0.combineFilteredImages)
        /*0070*/ 	.short	0x0380
        /*0072*/ 	.short	0x0018


	//----- nvinfo : EIATTR_SW_WAR
	.align		4
.L_41:
        /*0074*/ 	.byte	0x04, 0x36
        /*0076*/ 	.short	(.L_43 - .L_42)
.L_42:
        /*0078*/ 	.word	0x00000008
.L_43:


//--------------------- .nv.info.divideGaborEnergiesTensor --------------------------
	.section	.nv.info.divideGaborEnergiesTensor,"",@"SHT_CUDA_INFO"
	.sectionflags	@""
	.align	4


	//----- nvinfo : EIATTR_CUDA_API_VERSION
	.align		4
        /*0000*/ 	.byte	0x04, 0x37
        /*0002*/ 	.short	(.L_45 - .L_44)
.L_44:
        /*0004*/ 	.word	0x00000082


	//----- nvinfo : EIATTR_KPARAM_INFO
	.align		4
.L_45:
        /*0008*/ 	.byte	0x04, 0x17
        /*000a*/ 	.short	(.L_47 - .L_46)
.L_46:
        /*000c*/ 	.word	0x00000000
        /*0010*/ 	.short	0x0004
        /*0012*/ 	.short	0x0014
        /*0014*/ 	.byte	0x00, 0xf0, 0x11, 0x00


	//----- nvinfo : EIATTR_KPARAM_INFO
	.align		4
.L_47:
        /*0018*/ 	.byte	0x04, 0x17
        /*001a*/ 	.short	(.L_49 - .L_48)
.L_48:
        /*001c*/ 	.word	0x00000000
        /*0020*/ 	.short	0x0003
        /*0022*/ 	.short	0x0010
        /*0024*/ 	.byte	0x00, 0xf0, 0x11, 0x00


	//----- nvinfo : EIATTR_KPARAM_INFO
	.align		4
.L_49:
        /*0028*/ 	.byte	0x04, 0x17
        /*002a*/ 	.short	(.L_51 - .L_50)
.L_50:
        /*002c*/ 	.word	0x00000000
        /*0030*/ 	.short	0x0002
        /*0032*/ 	.short	0x000c
        /*0034*/ 	.byte	0x00, 0xf0, 0x11, 0x00


	//----- nvinfo : EIATTR_KPARAM_INFO
	.align		4
.L_51:
        /*0038*/ 	.byte	0x04, 0x17
        /*003a*/ 	.short	(.L_53 - .L_52)
.L_52:
        /*003c*/ 	.word	0x00000000
        /*0040*/ 	.short	0x0001
        /*0042*/ 	.short	0x0008
        /*0044*/ 	.byte	0x00, 0xf0, 0x11, 0x00


	//----- nvinfo : EIATTR_KPARAM_INFO
	.align		4
.L_53:
        /*0048*/ 	.byte	0x04, 0x17
        /*004a*/ 	.short	(.L_55 - .L_54)
.L_54:
        /*004c*/ 	.word	0x00000000
        /*0050*/ 	.short	0x0000
        /*0052*/ 	.short	0x0000
        /*0054*/ 	.byte	0x00, 0xf5, 0x21, 0x00


	//----- nvinfo : EIATTR_SPARSE_MMA_MASK
	.align		4
.L_55:
        /*0058*/ 	.byte	0x03, 0x50
        /*005a*/ 	.short	0x0000


	//----- nvinfo : EIATTR_MAXREG_COUNT
	.align		4
        /*005c*/ 	.byte	0x03, 0x1b
        /*005e*/ 	.short	0x00ff


	//----- nvinfo : EIATTR_MERCURY_ISA_VERSION
	.align		4
        /*0060*/ 	.byte	0x03, 0x5f
        /*0062*/ 	.short	0x0101


	//----- nvinfo : EIATTR_VRC_CTA_INIT_COUNT
	.align		4
        /*0064*/ 	.byte	0x02, 0x4a
	.zero		1
	.zero		1


	//----- nvinfo : EIATTR_EXIT_INSTR_OFFSETS
	.align		4
        /*0068*/ 	.byte	0x04, 0x1c
        /*006a*/ 	.short	(.L_57 - .L_56)


	//   ....[0]....
.L_56:
        /*006c*/ 	.word	0x00000120


	//   ....[1]....
        /*0070*/ 	.word	0x000005b0


	//----- nvinfo : EIATTR_CRS_STACK_SIZE
	.align		4
.L_57:
        /*0074*/ 	.byte	0x04, 0x1e
        /*0076*/ 	.short	(.L_59 - .L_58)
.L_58:
        /*0078*/ 	.word	0x00000000


	//----- nvinfo : EIATTR_CBANK_PARAM_SIZE
	.align		4
.L_59:
        /*007c*/ 	.byte	0x03, 0x19
        /*007e*/ 	.short	0x0018


	//----- nvinfo : EIATTR_PARAM_CBANK
	.align		4
        /*0080*/ 	.byte	0x04, 0x0a
        /*0082*/ 	.short	(.L_61 - .L_60)
	.align		4
.L_60:
        /*0084*/ 	.word	index@(.nv.constant0.divideGaborEnergiesTensor)
        /*0088*/ 	.short	0x0380
        /*008a*/ 	.short	0x0018


	//----- nvinfo : EIATTR_SW_WAR
	.align		4
.L_61:
        /*008c*/ 	.byte	0x04, 0x36
        /*008e*/ 	.short	(.L_63 - .L_62)
.L_62:
        /*0090*/ 	.word	0x00000008
.L_63:


//--------------------- .nv.info.addGaborFilterMagnitudeResponse --------------------------
	.section	.nv.info.addGaborFilterMagnitudeResponse,"",@"SHT_CUDA_INFO"
	.sectionflags	@""
	.align	4


	//----- nvinfo : EIATTR_CUDA_API_VERSION
	.align		4
        /*0000*/ 	.byte	0x04, 0x37
        /*0002*/ 	.short	(.L_65 - .L_64)
.L_64:
        /*0004*/ 	.word	0x00000082


	//----- nvinfo : EIATTR_KPARAM_INFO
	.align		4
.L_65:
        /*0008*/ 	.byte	0x04, 0x17
        /*000a*/ 	.short	(.L_67 - .L_66)
.L_66:
        /*000c*/ 	.word	0x00000000
        /*0010*/ 	.short	0x0007
        /*0012*/ 	.short	0x0030
        /*0014*/ 	.byte	0x00, 0xf0, 0x11, 0x00


	//----- nvinfo : EIATTR_KPARAM_INFO
	.align		4
.L_67:
        /*0018*/ 	.byte	0x04, 0x17
        /*001a*/ 	.short	(.L_69 - .L_68)
.L_68:
        /*001c*/ 	.word	0x00000000
        /*0020*/ 	.short	0x0006
        /*0022*/ 	.short	0x0028
        /*0024*/ 	.byte	0x00, 0xf5, 0x21, 0x00


	//----- nvinfo : EIATTR_KPARAM_INFO
	.align		4
.L_69:
        /*0028*/ 	.byte	0x04, 0x17
        /*002a*/ 	.short	(.L_71 - .L_70)
.L_70:
        /*002c*/ 	.word	0x00000000
        /*0030*/ 	.short	0x0005
        /*0032*/ 	.short	0x0020
        /*0034*/ 	.byte	0x00, 0xf5, 0x21, 0x00


	//----- nvinfo : EIATTR_KPARAM_INFO
	.align		4
.L_71:
        /*0038*/ 	.byte	0x04, 0x17
        /*003a*/ 	.short	(.L_73 - .L_72)
.L_72:
        /*003c*/ 	.word	0x00000000
        /*0040*/ 	.short	0x0004
        /*0042*/ 	.short	0x001c
        /*0044*/ 	.byte	0x00, 0xf0, 0x11, 0x00


	//----- nvinfo : EIATTR_KPARAM_INFO
	.align		4
.L_73:
        /*0048*/ 	.byte	0x04, 0x17
        /*004a*/ 	.short	(.L_75 - .L_74)
.L_74:
        /*004c*/ 	.word	0x00000000
        /*0050*/ 	.short	0x0003
        /*0052*/ 	.short	0x0018
        /*0054*/ 	.byte	0x00, 0xf0, 0x11, 0x00


	//----- nvinfo : EIATTR_KPARAM_INFO
	.align		4
.L_75:
        /*0058*/ 	.byte	0x04, 0x17
        /*005a*/ 	.short	(.L_77 - .L_76)
.L_76:
        /*005c*/ 	.word	0x00000000
        /*0060*/ 	.short	0x0002
        /*0062*/ 	.short	0x0010
        /*0064*/ 	.byte	0x00, 0xf5, 0x21, 0x00


	//----- nvinfo : EIATTR_KPARAM_INFO
	.align		4
.L_77:
        /*0068*/ 	.byte	0x04, 0x17
        /*006a*/ 	.short	(.L_79 - .L_78)
.L_78:
        /*006c*/ 	.word	0x00000000
        /*0070*/ 	.short	0x0001
        /*0072*/ 	.short	0x0008
        /*0074*/ 	.byte	0x00, 0xf0, 0x11, 0x00


	//----- nvinfo : EIATTR_KPARAM_INFO
	.align		4
.L_79:
        /*0078*/ 	.byte	0x04, 0x17
        /*007a*/ 	.short	(.L_81 - .L_80)
.L_80:
        /*007c*/ 	.word	0x00000000
        /*0080*/ 	.short	0x0000
        /*0082*/ 	.short	0x0000
        /*0084*/ 	.byte	0x00, 0xf5, 0x21, 0x00


	//----- nvinfo : EIATTR_SPARSE_MMA_MASK
	.align		4
.L_81:
        /*0088*/ 	.byte	0x03, 0x50
        /*008a*/ 	.short	0x0000


	//----- nvinfo : EIATTR_MAXREG_COUNT
	.align		4
        /*008c*/ 	.byte	0x03, 0x1b
        /*008e*/ 	.short	0x00ff


	//----- nvinfo : EIATTR_MERCURY_ISA_VERSION
	.align		4
        /*0090*/ 	.byte	0x03, 0x5f
        /*0092*/ 	.short	0x0101


	//----- nvinfo : EIATTR_VRC_CTA_INIT_COUNT
	.align		4
        /*0094*/ 	.byte	0x02, 0x4a
	.zero		1
	.zero		1


	//----- nvinfo : EIATTR_EXIT_INSTR_OFFSETS
	.align		4
        /*0098*/ 	.byte	0x04, 0x1c
        /*009a*/ 	.short	(.L_83 - .L_82)


	//   ....[0]....
.L_82:
        /*009c*/ 	.word	0x00000120


	//   ....[1]....
        /*00a0*/ 	.word	0x00000d70


	//----- nvinfo : EIATTR_CRS_STACK_SIZE
	.align		4
.L_83:
        /*00a4*/ 	.byte	0x04, 0x1e
        /*00a6*/ 	.short	(.L_85 - .L_84)
.L_84:
        /*00a8*/ 	.word	0x00000000


	//----- nvinfo : EIATTR_CBANK_PARAM_SIZE
	.align		4
.L_85:
        /*00ac*/ 	.byte	0x03, 0x19
        /*00ae*/ 	.short	0x0034


	//----- nvinfo : EIATTR_PARAM_CBANK
	.align		4
        /*00b0*/ 	.byte	0x04, 0x0a
        /*00b2*/ 	.short	(.L_87 - .L_86)
	.align		4
.L_86:
        /*00b4*/ 	.word	index@(.nv.constant0.addGaborFilterMagnitudeResponse)
        /*00b8*/ 	.short	0x0380
        /*00ba*/ 	.short	0x0034


	//----- nvinfo : EIATTR_SW_WAR
	.align		4
.L_87:
        /*00bc*/ 	.byte	0x04, 0x36
        /*00be*/ 	.short	(.L_89 - .L_88)
.L_88:
        /*00c0*/ 	.word	0x00000008
.L_89:


//--------------------- .nv.info.resetGaborEnergiesTensor --------------------------
	.section	.nv.info.resetGaborEnergiesTensor,"",@"SHT_CUDA_INFO"
	.sectionflags	@""
	.align	4


	//----- nvinfo : EIATTR_CUDA_API_VERSION
	.align		4
        /*0000*/ 	.byte	0x04, 0x37
        /*0002*/ 	.short	(.L_91 - .L_90)
.L_90:
        /*0004*/ 	.word	0x00000082


	//----- nvinfo : EIATTR_KPARAM_INFO
	.align		4
.L_91:
        /*0008*/ 	.byte	0x04, 0x17
        /*000a*/ 	.short	(.L_93 - .L_92)
.L_92:
        /*000c*/ 	.word	0x00000000
        /*0010*/ 	.short	0x0003
        /*0012*/ 	.short	0x0010
        /*0014*/ 	.byte	0x00, 0xf0, 0x11, 0x00


	//----- nvinfo : EIATTR_KPARAM_INFO
	.align		4
.L_93:
        /*0018*/ 	.byte	0x04, 0x17
        /*001a*/ 	.short	(.L_95 - .L_94)
.L_94:
        /*001c*/ 	.word	0x00000000
        /*0020*/ 	.short	0x0002
        /*0022*/ 	.short	0x000c
        /*0024*/ 	.byte	0x00, 0xf0, 0x11, 0x00


	//----- nvinfo : EIATTR_KPARAM_INFO
	.align		4
.L_95:
        /*0028*/ 	.byte	0x04, 0x17
        /*002a*/ 	.short	(.L_97 - .L_96)
.L_96:
        /*002c*/ 	.word	0x00000000
        /*0030*/ 	.short	0x0001
        /*0032*/ 	.short	0x0008
        /*0034*/ 	.byte	0x00, 0xf0, 0x11, 0x00


	//----- nvinfo : EIATTR_KPARAM_INFO
	.align		4
.L_97:
        /*0038*/ 	.byte	0x04, 0x17
        /*003a*/ 	.short	(.L_99 - .L_98)
.L_98:
        /*003c*/ 	.word	0x00000000
        /*0040*/ 	.short	0x0000
        /*0042*/ 	.short	0x0000
        /*0044*/ 	.byte	0x00, 0xf5, 0x21, 0x00


	//----- nvinfo : EIATTR_SPARSE_MMA_MASK
	.align		4
.L_99:
        /*0048*/ 	.byte	0x03, 0x50
        /*004a*/ 	.short	0x0000


	//----- nvinfo : EIATTR_MAXREG_COUNT
	.align		4
        /*004c*/ 	.byte	0x03, 0x1b
        /*004e*/ 	.short	0x00ff


	//----- nvinfo : EIATTR_MERCURY_ISA_VERSION
	.align		4
        /*0050*/ 	.byte	0x03, 0x5f
        /*0052*/ 	.short	0x0101


	//----- nvinfo : EIATTR_VRC_CTA_INIT_COUNT
	.align		4
        /*0054*/ 	.byte	0x02, 0x4a
	.zero		1
	.zero		1


	//----- nvinfo : EIATTR_EXIT_INSTR_OFFSETS
	.align		4
        /*0058*/ 	.byte	0x04, 0x1c
        /*005a*/ 	.short	(.L_101 - .L_100)


	//   ....[0]....
.L_100:
        /*005c*/ 	.word	0x00000120


	//   ....[1]....
        /*0060*/ 	.word	0x00000200


	//----- nvinfo : EIATTR_CBANK_PARAM_SIZE
	.align		4
.L_101:
        /*0064*/ 	.byte	0x03, 0x19
        /*0066*/ 	.short	0x0014


	//----- nvinfo : EIATTR_PARAM_CBANK
	.align		4
        /*0068*/ 	.byte	0x04, 0x0a
        /*006a*/ 	.short	(.L_103 - .L_102)
	.align		4
.L_102:
        /*006c*/ 	.word	index@(.nv.constant0.resetGaborEnergiesTensor)
        /*0070*/ 	.short	0x0380
        /*0072*/ 	.short	0x0014


	//----- nvinfo : EIATTR_SW_WAR
	.align		4
.L_103:
        /*0074*/ 	.byte	0x04, 0x36
        /*0076*/ 	.short	(.L_105 - .L_104)
.L_104:
        /*0078*/ 	.word	0x00000008
.L_105:


//--------------------- .nv.callgraph             --------------------------
	.section	.nv.callgraph,"",@"SHT_CUDA_CALLGRAPH"
	.align	4
	.sectionentsize	8
	.align		4
        /*0000*/ 	.word	0x00000000
	.align		4
        /*0004*/ 	.word	0xffffffff
	.align		4
        /*0008*/ 	.word	0x00000000
	.align		4
        /*000c*/ 	.word	0xfffffffe
	.align		4
        /*0010*/ 	.word	0x00000000
	.align		4
        /*0014*/ 	.word	0xfffffffd
	.align		4
        /*0018*/ 	.word	0x00000000
	.align		4
        /*001c*/ 	.word	0xfffffffc


//--------------------- .text.combineFilteredImages --------------------------
	.section	.text.combineFilteredImages,"ax",@progbits
	.align	128
        .global         combineFilteredImages
        .type           combineFilteredImages,@function
        .size           combineFilteredImages,(.L_x_36 - combineFilteredImages)
        .other          combineFilteredImages,@"STO_CUDA_ENTRY STV_DEFAULT"
combineFilteredImages:
.text.combineFilteredImages:
[----:B------:R-:W-:Y:S01]  /*0000*/  LDC R1, c[0x0][0x37c] ;  /* 0x0000df00ff017b82 */ /* 0x000fe20000000800 */
[----:B------:R-:W0:Y:S01]  /*0010*/  S2R R3, SR_CTAID.X ;  /* 0x0000000000037919 */ /* 0x000e220000002500 */
[----:B------:R-:W1:Y:S01]  /*0020*/  LDCU UR4, c[0x0][0x364] ;  /* 0x00006c80ff0477ac */ /* 0x000e620008000800 */
[----:B------:R-:W0:Y:S01]  /*0030*/  S2R R2, SR_TID.X ;  /* 0x0000000000027919 */ /* 0x000e220000002100 */
[----:B------:R-:W0:Y:S01]  /*0040*/  LDCU UR5, c[0x0][0x360] ;  /* 0x00006c00ff0577ac */ /* 0x000e220008000800 */
[----:B------:R-:W1:Y:S01]  /*0050*/  S2R R0, SR_CTAID.Y ;  /* 0x0000000000007919 */ /* 0x000e620000002600 */
[----:B------:R-:W2:Y:S01]  /*0060*/  LDCU.64 UR6, c[0x0][0x388] ;  /* 0x00007100ff0677ac */ /* 0x000ea20008000a00 */
[----:B------:R-:W1:Y:S01]  /*0070*/  S2R R5, SR_TID.Y ;  /* 0x0000000000057919 */ /* 0x000e620000002200 */
[----:B0-----:R-:W-:-:S05]  /*0080*/  IMAD R3, R3, UR5, R2 ;  /* 0x0000000503037c24 */ /* 0x001fca000f8e0202 */
[----:B--2---:R-:W-:Y:S01]  /*0090*/  ISETP.GE.AND P0, PT, R3, UR7, PT ;  /* 0x0000000703007c0c */ /* 0x004fe2000bf06270 */
[----:B-1----:R-:W-:-:S05]  /*00a0*/  IMAD R0, R0, UR4, R5 ;  /* 0x0000000400007c24 */ /* 0x002fca000f8e0205 */
[C---:B------:R-:W-:Y:S01]  /*00b0*/  ISETP.GE.OR P0, PT, R0.reuse, UR6, P0 ;  /* 0x0000000600007c0c */ /* 0x040fe20008706670 */
[----:B------:R-:W-:-:S12]  /*00c0*/  IMAD R0, R0, UR7, R3 ;  /* 0x0000000700007c24 */ /* 0x000fd8000f8e0203 */
[----:B------:R-:W-:Y:S05]  /*00d0*/  @P0 EXIT ;  /* 0x000000000000094d */ /* 0x000fea0003800000 */
[----:B------:R-:W0:Y:S01]  /*00e0*/  LDC.64 R2, c[0x0][0x380] ;  /* 0x0000e000ff027b82 */ /* 0x000e220000000a00 */
[----:B------:R-:W1:Y:S01]  /*00f0*/  LDCU.64 UR4, c[0x0][0x358] ;  /* 0x00006b00ff0477ac */ /* 0x000e620008000a00 */
[----:B------:R-:W-:-:S04]  /*0100*/  IMAD.SHL.U32 R5, R0, 0x4, RZ ;  /* 0x0000000400057824 */ /* 0x000fc800078e00ff */
[----:B0-----:R-:W-:-:S05]  /*0110*/  IMAD.WIDE R2, R5, 0x4, R2 ;  /* 0x0000000405027825 */ /* 0x001fca00078e0202 */
[----:B-1----:R-:W2:Y:S04]  /*0120*/  LDG.E R4, desc[UR4][R2.64] ;  /* 0x0000000402047981 */ /* 0x002ea8000c1e1900 */
[----:B------:R-:W2:Y:S04]  /*0130*/  LDG.E R6, desc[UR4][R2.64+0x4] ;  /* 0x0000040402067981 */ /* 0x000ea8000c1e1900 */
[----:B------:R-:W3:Y:S04]  /*0140*/  LDG.E R7, desc[UR4][R2.64+0x8] ;  /* 0x0000080402077981 */ /* 0x000ee8000c1e1900 */
[----:B------:R-:W4:Y:S01]  /*0150*/  LDG.E R8, desc[UR4][R2.64+0xc] ;  /* 0x00000c0402087981 */ /* 0x000f22000c1e1900 */
[----:B--2---:R-:W-:-:S04]  /*0160*/  FSETP.GT.AND P0, PT, R6, R4, PT ;  /* 0x000000040600720b */ /* 0x004fc80003f04000 */
[----:B------:R-:W-:Y:S02]  /*0170*/  FSEL R10, R6, R4, P0 ;  /* 0x00000004060a7208 */ /* 0x000fe40000000000 */
[----:B------:R-:W-:Y:S02]  /*0180*/  SEL R5, RZ, 0x1, !P0 ;  /* 0x00000001ff057807 */ /* 0x000fe40004000000 */
[----:B---3--:R-:W-:-:S04]  /*0190*/  FSETP.GT.AND P1, PT, R7, R10, PT ;  /* 0x0000000a0700720b */ /* 0x008fc80003f24000 */
[----:B------:R-:W-:Y:S02]  /*01a0*/  FSEL R9, R7, R10, P1 ;  /* 0x0000000a07097208 */ /* 0x000fe40000800000 */
[----:B------:R-:W-:Y:S02]  /*01b0*/  SEL R5, R5, 0x2, !P1 ;  /* 0x0000000205057807 */ /* 0x000fe40004800000 */
[----:B----4-:R-:W-:-:S04]  /*01c0*/  FSETP.GT.AND P0, PT, R8, R9, PT ;  /* 0x000000090800720b */ /* 0x010fc80003f04000 */
[----:B------:R-:W-:-:S05]  /*01d0*/  SEL R5, R5, 0x3, !P0 ;  /* 0x0000000305057807 */ /* 0x000fca0004000000 */
[----:B------:R-:W-:-:S05]  /*01e0*/  IMAD.SHL.U32 R9, R5, 0x4, RZ ;  /* 0x0000000405097824 */ /* 0x000fca00078e00ff */
[C---:B------:R-:W-:Y:S02]  /*01f0*/  ISETP.EQ.AND P1, PT, R9.reuse, RZ, PT ;  /* 0x000000ff0900720c */ /* 0x040fe40003f22270 */
[C---:B------:R-:W-:Y:S02]  /*0200*/  ISETP.EQ.AND P2, PT, R9.reuse, 0x4, PT ;  /* 0x000000040900780c */ /* 0x040fe40003f42270 */
[----:B------:R-:W-:-:S09]  /*0210*/  ISETP.EQ.AND P0, PT, R9, 0x8, PT ;  /* 0x000000080900780c */ /* 0x000fd20003f02270 */
[----:B------:R-:W-:Y:S02]  /*0220*/  @P1 IMAD.MOV.U32 R4, RZ, RZ, -0x40800000 ;  /* 0xbf800000ff041424 */ /* 0x000fe400078e00ff */
[----:B------:R-:W-:Y:S01]  /*0230*/  @P2 IMAD.MOV.U32 R6, RZ, RZ, -0x40800000 ;  /* 0xbf800000ff062424 */ /* 0x000fe200078e00ff */
[----:B------:R-:W-:Y:S01]  /*0240*/  ISETP.EQ.AND P2, PT, R9, 0xc, PT ;  /* 0x0000000c0900780c */ /* 0x000fe20003f42270 */
[----:B------:R-:W-:Y:S02]  /*0250*/  IMAD.MOV.U32 R9, RZ, RZ, R7 ;  /* 0x000000ffff097224 */ /* 0x000fe400078e0007 */
[----:B------:R-:W-:Y:S01]  /*0260*/  @P0 IMAD.MOV.U32 R9, RZ, RZ, -0x40800000 ;  /* 0xbf800000ff090424 */ /* 0x000fe200078e00ff */
[----:B------:R-:W-:Y:S01]  /*0270*/  FSETP.GT.AND P1, PT, R6, R4, PT ;  /* 0x000000040600720b */ /* 0x000fe20003f24000 */
[----:B------:R-:W-:-:S03]  /*0280*/  IMAD.MOV.U32 R7, RZ, RZ, R8 ;  /* 0x000000ffff077224 */ /* 0x000fc600078e0008 */
[----:B------:R-:W-:Y:S02]  /*0290*/  FSEL R8, R6, R4, P1 ;  /* 0x0000000406087208 */ /* 0x000fe40000800000 */
[----:B------:R-:W-:Y:S02]  /*02a0*/  SEL R10, RZ, 0x1, !P1 ;  /* 0x00000001ff0a7807 */ /* 0x000fe40004800000 */
[----:B------:R-:W-:Y:S01]  /*02b0*/  FSETP.GT.AND P0, PT, R9, R8, PT ;  /* 0x000000080900720b */ /* 0x000fe20003f04000 */
[----:B------:R-:W-:-:S03]  /*02c0*/  @P2 IMAD.MOV.U32 R7, RZ, RZ, -0x40800000 ;  /* 0xbf800000ff072424 */ /* 0x000fc600078e00ff */
[----:B------:R-:W-:Y:S02]  /*02d0*/  FSEL R8, R9, R8, P0 ;  /* 0x0000000809087208 */ /* 0x000fe40000000000 */
[----:B------:R-:W-:Y:S02]  /*02e0*/  SEL R10, R10, 0x2, !P0 ;  /* 0x000000020a0a7807 */ /* 0x000fe40004000000 */
[----:B------:R-:W-:-:S04]  /*02f0*/  FSETP.GT.AND P0, PT, R7, R8, PT ;  /* 0x000000080700720b */ /* 0x000fc80003f04000 */
[----:B------:R-:W-:-:S05]  /*0300*/  SEL R8, R10, 0x3, !P0 ;  /* 0x000000030a087807 */ /* 0x000fca0004000000 */
[----:B------:R-:W-:-:S05]  /*0310*/  IMAD.SHL.U32 R8, R8, 0x4, RZ ;  /* 0x0000000408087824 */ /* 0x000fca00078e00ff */
[C---:B------:R-:W-:Y:S02]  /*0320*/  ISETP.EQ.AND P1, PT, R8.reuse, RZ, PT ;  /* 0x000000ff0800720c */ /* 0x040fe40003f22270 */
[C---:B------:R-:W-:Y:S02]  /*0330*/  ISETP.EQ.AND P2, PT, R8.reuse, 0x4, PT ;  /* 0x000000040800780c */ /* 0x040fe40003f42270 */
[----:B------:R-:W-:-:S09]  /*0340*/  ISETP.EQ.AND P0, PT, R8, 0x8, PT ;  /* 0x000000080800780c */ /* 0x000fd20003f02270 */
[----:B------:R-:W-:Y:S01]  /*0350*/  @P1 IMAD.MOV.U32 R4, RZ, RZ, -0x40800000 ;  /* 0xbf800000ff041424 */ /* 0x000fe200078e00ff */
[----:B------:R-:W-:Y:S01]  /*0360*/  ISETP.EQ.AND P1, PT, R8, 0xc, PT ;  /* 0x0000000c0800780c */ /* 0x000fe20003f22270 */
[----:B------:R-:W-:Y:S02]  /*0370*/  @P2 IMAD.MOV.U32 R6, RZ, RZ, -0x40800000 ;  /* 0xbf800000ff062424 */ /* 0x000fe400078e00ff */
[----:B------:R-:W-:-:S03]  /*0380*/  @P0 IMAD.MOV.U32 R9, RZ, RZ, -0x40800000 ;  /* 0xbf800000ff090424 */ /* 0x000fc600078e00ff */
[----:B------:R-:W-:-:S04]  /*0390*/  FSETP.GT.AND P0, PT, R6, R4, PT ;  /* 0x000000040600720b */ /* 0x000fc80003f04000 */
[----:B------:R-:W-:Y:S02]  /*03a0*/  FSEL R8, R6, R4, P0 ;  /* 0x0000000406087208 */ /* 0x000fe40000000000 */
[----:B------:R-:W-:Y:S01]  /*03b0*/  SEL R10, RZ, 0x1, !P0 ;  /* 0x00000001ff0a7807 */ /* 0x000fe20004000000 */
[----:B------:R-:W-:Y:S01]  /*03c0*/  @P1 IMAD.MOV.U32 R7, RZ, RZ, -0x40800000 ;  /* 0xbf800000ff071424 */ /* 0x000fe200078e00ff */
[----:B------:R-:W-:-:S04]  /*03d0*/  FSETP.GT.AND P1, PT, R9, R8, PT ;  /* 0x000000080900720b */ /* 0x000fc80003f24000 */
        /* <DEDUP_REMOVED lines=13> */
[----:B------:R-:W-:-:S03]  /*04b0*/  FSEL R4, R6, R4, P0 ;  /* 0x0000000406047208 */ /* 0x000fc60000000000 */
[----:B------:R-:W-:Y:S01]  /*04c0*/  @P1 IMAD.MOV.U32 R7, RZ, RZ, -0x40800000 ;  /* 0xbf800000ff071424 */ /* 0x000fe200078e00ff */
[----:B------:R-:W-:-:S03]  /*04d0*/  FSETP.GT.AND P1, PT, R9, R4, PT ;  /* 0x000000040900720b */ /* 0x000fc60003f24000 */
[----:B------:R-:W-:Y:S01]  /*04e0*/  IMAD.MOV.U32 R11, RZ, RZ, R7 ;  /* 0x000000ffff0b7224 */ /* 0x000fe200078e0007 */
[----:B------:R-:W-:Y:S02]  /*04f0*/  SEL R7, RZ, 0x4, !P0 ;  /* 0x00000004ff077807 */ /* 0x000fe40004000000 */
[----:B------:R-:W-:Y:S02]  /*0500*/  FSEL R4, R9, R4, P1 ;  /* 0x0000000409047208 */ /* 0x000fe40000800000 */
[----:B------:R-:W-:Y:S02]  /*0510*/  SEL R7, R7, 0x8, !P1 ;  /* 0x0000000807077807 */ /* 0x000fe40004800000 */
[----:B------:R-:W-:-:S04]  /*0520*/  FSETP.GT.AND P0, PT, R11, R4, PT ;  /* 0x000000040b00720b */ /* 0x000fc80003f04000 */
[----:B------:R-:W-:Y:S02]  /*0530*/  SEL R7, R7, 0xc, !P0 ;  /* 0x0000000c07077807 */ /* 0x000fe40004000000 */
[----:B------:R-:W-:Y:S02]  /*0540*/  LEA R4, P0, R5, R2, 0x2 ;  /* 0x0000000205047211 */ /* 0x000fe400078010ff */
[----:B------:R-:W-:-:S03]  /*0550*/  IADD3 R6, P1, PT, R2, R7, RZ ;  /* 0x0000000702067210 */ /* 0x000fc60007f3e0ff */
[--C-:B------:R-:W-:Y:S02]  /*0560*/  IMAD.X R5, RZ, RZ, R3.reuse, P0 ;  /* 0x000000ffff057224 */ /* 0x100fe400000e0603 */
[----:B------:R-:W-:Y:S02]  /*0570*/  IMAD.X R7, RZ, RZ, R3, P1 ;  /* 0x000000ffff077224 */ /* 0x000fe400008e0603 */
[----:B------:R-:W0:Y:S01]  /*0580*/  LDC.64 R2, c[0x0][0x390] ;  /* 0x0000e400ff027b82 */ /* 0x000e220000000a00 */
[----:B------:R-:W2:Y:S04]  /*0590*/  LDG.E R4, desc[UR4][R4.64] ;  /* 0x0000000404047981 */ /* 0x000ea8000c1e1900 */
[----:B------:R-:W2:Y:S01]  /*05a0*/  LDG.E R7, desc[UR4][R6.64] ;  /* 0x0000000406077981 */ /* 0x000ea2000c1e1900 */
[----:B0-----:R-:W-:-:S04]  /*05b0*/  IMAD.WIDE R2, R0, 0x4, R2 ;  /* 0x0000000400027825 */ /* 0x001fc800078e0202 */
[----:B--2---:R-:W-:-:S05]  /*05c0*/  FADD R9, R4, -R7 ;  /* 0x8000000704097221 */ /* 0x004fca0000000000 */
[----:B------:R-:W-:Y:S01]  /*05d0*/  STG.E desc[UR4][R2.64], R9 ;  /* 0x0000000902007986 */ /* 0x000fe2000c101904 */
[----:B------:R-:W-:Y:S05]  /*05e0*/  EXIT ;  /* 0x000000000000794d */ /* 0x000fea0003800000 */
.L_x_0:
[----:B------:R-:W-:-:S00]  /*05f0*/  BRA `(.L_x_0) ;  /* 0xfffffffc00fc7947 */ /* 0x000fc0000383ffff */
[----:B------:R-:W-:-:S00]  /*0600*/  NOP ;  /* 0x0000000000007918 */ /* 0x000fc00000000000 */
[----:B------:R-:W-:-:S00]  /*0610*/  NOP ;  /* 0x0000000000007918 */ /* 0x000fc00000000000 */
[----:B------:R-:W-:-:S00]  /*0620*/  NOP ;  /* 0x0000000000007918 */ /* 0x000fc00000000000 */
[----:B------:R-:W-:-:S00]  /*0630*/  NOP ;  /* 0x0000000000007918 */ /* 0x000fc00000000000 */
[----:B------:R-:W-:-:S00]  /*0640*/  NOP ;  /* 0x0000000000007918 */ /* 0x000fc00000000000 */
[----:B------:R-:W-:-:S00]  /*0650*/  NOP ;  /* 0x0000000000007918 */ /* 0x000fc00000000000 */
[----:B------:R-:W-:-:S00]  /*0660*/  NOP ;  /* 0x0000000000007918 */ /* 0x000fc00000000000 */
[----:B------:R-:W-:-:S00]  /*0670*/  NOP ;  /* 0x0000000000007918 */ /* 0x000fc00000000000 */
.L_x_36:


//--------------------- .text.divideGaborEnergiesTensor --------------------------
	.section	.text.divideGaborEnergiesTensor,"ax",@progbits
	.align	128
        .global         divideGaborEnergiesTensor
        .type           divideGaborEnergiesTensor,@function
        .size           divideGaborEnergiesTensor,(.L_x_34 - divideGaborEnergiesTensor)
        .other          divideGaborEnergiesTensor,@"STO_CUDA_ENTRY STV_DEFAULT"
divideGaborEnergiesTensor:
.text.divideGaborEnergiesTensor:
[----:B------:R-:W-:Y:S01]  /*0000*/  LDC R1, c[0x0][0x37c] ;  /* 0x0000df00ff017b82 */ /* 0x000fe20000000800 */
[----:B------:R-:W0:Y:S01]  /*0010*/  S2R R3, SR_CTAID.X ;  /* 0x0000000000037919 */ /* 0x000e220000002500 */
[----:B------:R-:W1:Y:S01]  /*0020*/  LDCU UR4, c[0x0][0x390] ;  /* 0x00007200ff0477ac */ /* 0x000e620008000800 */
[----:B------:R-:W0:Y:S01]  /*0030*/  S2R R2, SR_TID.X ;  /* 0x0000000000027919 */ /* 0x000e220000002100 */
[----:B------:R-:W2:Y:S01]  /*0040*/  LDCU UR6, c[0x0][0x364] ;  /* 0x00006c80ff0677ac */ /* 0x000ea20008000800 */
[----:B------:R-:W2:Y:S01]  /*0050*/  S2R R0, SR_CTAID.Y ;  /* 0x0000000000007919 */ /* 0x000ea20000002600 */
[----:B------:R-:W0:Y:S01]  /*0060*/  LDCU UR7, c[0x0][0x360] ;  /* 0x00006c00ff0777ac */ /* 0x000e220008000800 */
[----:B------:R-:W2:Y:S01]  /*0070*/  S2R R5, SR_TID.Y ;  /* 0x0000000000057919 */ /* 0x000ea20000002200 */
[----:B------:R-:W3:Y:S01]  /*0080*/  LDCU.64 UR8, c[0x0][0x388] ;  /* 0x00007100ff0877ac */ /* 0x000ee20008000a00 */
[----:B-1----:R-:W-:Y:S01]  /*0090*/  USHF.R.S32.HI UR5, URZ, 0x1, UR4 ;  /* 0x00000001ff057899 */ /* 0x002fe20008011404 */
[----:B0-----:R-:W-:-:S05]  /*00a0*/  IMAD R3, R3, UR7, R2 ;  /* 0x0000000703037c24 */ /* 0x001fca000f8e0202 */
[----:B------:R-:W-:Y:S02]  /*00b0*/  VIADD R4, R3, UR5 ;  /* 0x0000000503047c36 */ /* 0x000fe40008000000 */
[----:B--2---:R-:W-:-:S03]  /*00c0*/  IMAD R0, R0, UR6, R5 ;  /* 0x0000000600007c24 */ /* 0x004fc6000f8e0205 */
[----:B---3--:R-:W-:Y:S01]  /*00d0*/  ISETP.GE.AND P0, PT, R4, UR9, PT ;  /* 0x0000000904007c0c */ /* 0x008fe2000bf06270 */
[C---:B------:R-:W-:Y:S01]  /*00e0*/  VIADD R2, R0.reuse, UR5 ;  /* 0x0000000500027c36 */ /* 0x040fe20008000000 */
[----:B------:R-:W-:-:S04]  /*00f0*/  VIMNMX R4, PT, PT, R0, R3, PT ;  /* 0x0000000300047248 */ /* 0x000fc80003fe0100 */
[----:B------:R-:W-:-:S04]  /*0100*/  ISETP.GE.OR P0, PT, R2, UR8, P0 ;  /* 0x0000000802007c0c */ /* 0x000fc80008706670 */
[----:B------:R-:W-:-:S13]  /*0110*/  ISETP.LT.OR P0, PT, R4, UR5, P0 ;  /* 0x0000000504007c0c */ /* 0x000fda0008701670 */
[----:B------:R-:W-:Y:S05]  /*0120*/  @P0 EXIT ;  /* 0x000000000000094d */ /* 0x000fea0003800000 */
[----:B------:R-:W0:Y:S01]  /*0130*/  LDC.64 R4, c[0x0][0x380] ;  /* 0x0000e000ff047b82 */ /* 0x000e220000000a00 */
[----:B------:R-:W-:Y:S01]  /*0140*/  ULOP3.LUT UR4, UR4, 0x3ffffffe, URZ, 0xc0, !UPT ;  /* 0x3ffffffe04047892 */ /* 0x000fe2000f8ec0ff */
[----:B------:R-:W-:Y:S01]  /*0150*/  VIADD R0, R0, -UR5 ;  /* 0x8000000500007c36 */ /* 0x000fe20008000000 */
[----:B------:R-:W1:Y:S01]  /*0160*/  LDCU.64 UR6, c[0x0][0x358] ;  /* 0x00006b00ff0677ac */ /* 0x000e620008000a00 */
[----:B------:R-:W-:Y:S01]  /*0170*/  VIADD R3, R3, -UR5 ;  /* 0x8000000503037c36 */ /* 0x000fe20008000000 */
[----:B------:R-:W-:-:S06]  /*0180*/  UIADD3 UR4, UPT, UPT, -UR4, UR9, URZ ;  /* 0x0000000904047290 */ /* 0x000fcc000fffe1ff */
[----:B------:R-:W-:-:S05]  /*0190*/  IMAD R0, R0, UR4, R3 ;  /* 0x0000000400007c24 */ /* 0x000fca000f8e0203 */
[----:B------:R-:W-:Y:S01]  /*01a0*/  SHF.L.U32 R3, R0, 0x2, RZ ;  /* 0x0000000200037819 */ /* 0x000fe200000006ff */
[----:B------:R-:W2:Y:S04]  /*01b0*/  LDCU UR4, c[0x0][0x394] ;  /* 0x00007280ff0477ac */ /* 0x000ea80008000800 */
[----:B0-----:R-:W-:-:S05]  /*01c0*/  IMAD.WIDE R4, R3, 0x4, R4 ;  /* 0x0000000403047825 */ /* 0x001fca00078e0204 */
[----:B-1----:R-:W3:Y:S01]  /*01d0*/  LDG.E R0, desc[UR6][R4.64] ;  /* 0x0000000604007981 */ /* 0x002ee2000c1e1900 */
[----:B------:R-:W-:Y:S01]  /*01e0*/  BSSY.RECONVERGENT B0, `(.L_x_1) ;  /* 0x000000d000007945 */ /* 0x000fe20003800200 */
[----:B--2---:R-:W-:-:S04]  /*01f0*/  I2FP.F32.S32 R3, UR4 ;  /* 0x0000000400037c45 */ /* 0x004fc80008201400 */
[----:B------:R-:W0:Y:S02]  /*0200*/  MUFU.RCP R2, R3 ;  /* 0x0000000300027308 */ /* 0x000e240000001000 */
[----:B0-----:R-:W-:-:S04]  /*0210*/  FFMA R7, -R3, R2, 1 ;  /* 0x3f80000003077423 */ /* 0x001fc80000000102 */
[----:B------:R-:W-:Y:S02]  /*0220*/  FFMA R7, R2, R7, R2 ;  /* 0x0000000702077223 */ /* 0x000fe40000000002 */
[----:B---3--:R-:W0:Y:S02]  /*0230*/  FCHK P0, R0, R3 ;  /* 0x0000000300007302 */ /* 0x008e240000000000 */
[----:B------:R-:W-:-:S04]  /*0240*/  FFMA R2, R0, R7, RZ ;  /* 0x0000000700027223 */ /* 0x000fc800000000ff */
[----:B------:R-:W-:-:S04]  /*0250*/  FFMA R6, -R3, R2, R0 ;  /* 0x0000000203067223 */ /* 0x000fc80000000100 */
[----:B------:R-:W-:Y:S01]  /*0260*/  FFMA R7, R7, R6, R2 ;  /* 0x0000000607077223 */ /* 0x000fe20000000002 */
[----:B0-----:R-:W-:Y:S06]  /*0270*/  @!P0 BRA `(.L_x_2) ;  /* 0x00000000000c8947 */ /* 0x001fec0003800000 */
[----:B------:R-:W-:-:S07]  /*0280*/  MOV R2, 0x2a0 ;  /* 0x000002a000027802 */ /* 0x000fce0000000f00 */
[----:B------:R-:W-:Y:S05]  /*0290*/  CALL.REL.NOINC `($__internal_0_$__cuda_sm3x_div_rn_noftz_f32_slowpath) ;  /* 0x0000000000c87944 */ /* 0x000fea0003c00000 */
[----:B------:R-:W-:-:S07]  /*02a0*/  IMAD.MOV.U32 R7, RZ, RZ, R9 ;  /* 0x000000ffff077224 */ /* 0x000fce00078e0009 */
.L_x_2:
[----:B------:R-:W-:Y:S05]  /*02b0*/  BSYNC.RECONVERGENT B0 ;  /* 0x0000000000007941 */ /* 0x000fea0003800200 */
.L_x_1:
[----:B------:R-:W2:Y:S01]  /*02c0*/  LDG.E R2, desc[UR6][R4.64+0x4] ;  /* 0x0000040604027981 */ /* 0x000ea2000c1e1900 */
[----:B------:R-:W0:Y:S01]  /*02d0*/  MUFU.RCP R0, R3 ;  /* 0x0000000300007308 */ /* 0x000e220000001000 */
[----:B------:R-:W-:Y:S02]  /*02e0*/  BSSY.RECONVERGENT B0, `(.L_x_3) ;  /* 0x000000c000007945 */ /* 0x000fe40003800200 */
[----:B------:R1:W-:Y:S01]  /*02f0*/  STG.E desc[UR6][R4.64], R7 ;  /* 0x0000000704007986 */ /* 0x0003e2000c101906 */
[----:B0-----:R-:W-:-:S04]  /*0300*/  FFMA R9, -R3, R0, 1 ;  /* 0x3f80000003097423 */ /* 0x001fc80000000100 */
[----:B------:R-:W-:Y:S01]  /*0310*/  FFMA R0, R0, R9, R0 ;  /* 0x0000000900007223 */ /* 0x000fe20000000000 */
[----:B--2---:R-:W0:Y:S03]  /*0320*/  FCHK P0, R2, R3 ;  /* 0x0000000302007302 */ /* 0x004e260000000000 */
[----:B------:R-:W-:-:S04]  /*0330*/  FFMA R9, R0, R2, RZ ;  /* 0x0000000200097223 */ /* 0x000fc800000000ff */
[----:B------:R-:W-:-:S04]  /*0340*/  FFMA R6, -R3, R9, R2 ;  /* 0x0000000903067223 */ /* 0x000fc80000000102 */
[----:B------:R-:W-:Y:S01]  /*0350*/  FFMA R9, R0, R6, R9 ;  /* 0x0000000600097223 */ /* 0x000fe20000000009 */
[----:B01----:R-:W-:Y:S06]  /*0360*/  @!P0 BRA `(.L_x_4) ;  /* 0x00000000000c8947 */ /* 0x003fec0003800000 */
[----:B------:R-:W-:Y:S01]  /*0370*/  IMAD.MOV.U32 R0, RZ, RZ, R2 ;  /* 0x000000ffff007224 */ /* 0x000fe200078e0002 */
[----:B------:R-:W-:-:S07]  /*0380*/  MOV R2, 0x3a0 ;  /* 0x000003a000027802 */ /* 0x000fce0000000f00 */
[----:B------:R-:W-:Y:S05]  /*0390*/  CALL.REL.NOINC `($__internal_0_$__cuda_sm3x_div_rn_noftz_f32_slowpath) ;  /* 0x0000000000887944 */ /* 0x000fea0003c00000 */
.L_x_4:
[----:B------:R-:W-:Y:S05]  /*03a0*/  BSYNC.RECONVERGENT B0 ;  /* 0x0000000000007941 */ /* 0x000fea0003800200 */
.L_x_3:
        /* <DEDUP_REMOVED lines=14> */
[----:B------:R-:W-:-:S07]  /*0490*/  MOV R7, R9 ;  /* 0x0000000900077202 */ /* 0x000fce0000000f00 */
.L_x_6:
[----:B------:R-:W-:Y:S05]  /*04a0*/  BSYNC.RECONVERGENT B0 ;  /* 0x0000000000007941 */ /* 0x000fea0003800200 */
.L_x_5:
        /* <DEDUP_REMOVED lines=14> */
.L_x_8:
[----:B------:R-:W-:Y:S05]  /*0590*/  BSYNC.RECONVERGENT B0 ;  /* 0x0000000000007941 */ /* 0x000fea0003800200 */
.L_x_7:
[----:B------:R-:W-:Y:S01]  /*05a0*/  STG.E desc[UR6][R4.64+0xc], R9 ;  /* 0x00000c0904007986 */ /* 0x000fe2000c101906 */
[----:B------:R-:W-:Y:S05]  /*05b0*/  EXIT ;  /* 0x000000000000794d */ /* 0x000fea0003800000 */
        .weak           $__internal_0_$__cuda_sm3x_div_rn_noftz_f32_slowpath
        .type           $__internal_0_$__cuda_sm3x_div_rn_noftz_f32_slowpath,@function
        .size           $__internal_0_$__cuda_sm3x_div_rn_noftz_f32_slowpath,(.L_x_34 - $__internal_0_$__cuda_sm3x_div_rn_noftz_f32_slowpath)
$__internal_0_$__cuda_sm3x_div_rn_noftz_f32_slowpath:
[----:B------:R-:W-:Y:S01]  /*05c0*/  SHF.R.U32.HI R7, RZ, 0x17, R3 ;  /* 0x00000017ff077819 */ /* 0x000fe20000011603 */
[----:B------:R-:W-:Y:S01]  /*05d0*/  BSSY.RECONVERGENT B1, `(.L_x_9) ;  /* 0x0000063000017945 */ /* 0x000fe20003800200 */
[----:B------:R-:W-:Y:S02]  /*05e0*/  SHF.R.U32.HI R6, RZ, 0x17, R0 ;  /* 0x00000017ff067819 */ /* 0x000fe40000011600 */
[----:B------:R-:W-:Y:S02]  /*05f0*/  LOP3.LUT R12, R7, 0xff, RZ, 0xc0, !PT ;  /* 0x000000ff070c7812 */ /* 0x000fe400078ec0ff */
[----:B------:R-:W-:Y:S02]  /*0600*/  LOP3.LUT R10, R6, 0xff, RZ, 0xc0, !PT ;  /* 0x000000ff060a7812 */ /* 0x000fe400078ec0ff */
[----:B------:R-:W-:Y:S01]  /*0610*/  MOV R7, R3 ;  /* 0x0000000300077202 */ /* 0x000fe20000000f00 */
[----:B------:R-:W-:Y:S02]  /*0620*/  VIADD R9, R12, 0xffffffff ;  /* 0xffffffff0c097836 */ /* 0x000fe40000000000 */
[----:B------:R-:W-:-:S03]  /*0630*/  VIADD R8, R10, 0xffffffff ;  /* 0xffffffff0a087836 */ /* 0x000fc60000000000 */
[----:B------:R-:W-:-:S04]  /*0640*/  ISETP.GT.U32.AND P0, PT, R9, 0xfd, PT ;  /* 0x000000fd0900780c */ /* 0x000fc80003f04070 */
[----:B------:R-:W-:-:S13]  /*0650*/  ISETP.GT.U32.OR P0, PT, R8, 0xfd, P0 ;  /* 0x000000fd0800780c */ /* 0x000fda0000704470 */
[----:B------:R-:W-:Y:S01]  /*0660*/  @!P0 IMAD.MOV.U32 R6, RZ, RZ, RZ ;  /* 0x000000ffff068224 */ /* 0x000fe200078e00ff */
[----:B------:R-:W-:Y:S06]  /*0670*/  @!P0 BRA `(.L_x_10) ;  /* 0x00000000005c8947 */ /* 0x000fec0003800000 */
[----:B------:R-:W-:Y:S02]  /*0680*/  FSETP.GTU.FTZ.AND P0, PT, |R0|, +INF , PT ;  /* 0x7f8000000000780b */ /* 0x000fe40003f1c200 */
[----:B------:R-:W-:-:S04]  /*0690*/  FSETP.GTU.FTZ.AND P1, PT, |R3|, +INF , PT ;  /* 0x7f8000000300780b */ /* 0x000fc80003f3c200 */
[----:B------:R-:W-:-:S13]  /*06a0*/  PLOP3.LUT P0, PT, P0, P1, PT, 0xf8, 0x8f ;  /* 0x00000000008f781c */ /* 0x000fda0000703f70 */
[----:B------:R-:W-:Y:S05]  /*06b0*/  @P0 BRA `(.L_x_11) ;  /* 0x00000004004c0947 */ /* 0x000fea0003800000 */
[----:B------:R-:W-:-:S13]  /*06c0*/  LOP3.LUT P0, RZ, R7, 0x7fffffff, R0, 0xc8, !PT ;  /* 0x7fffffff07ff7812 */ /* 0x000fda000780c800 */
[----:B------:R-:W-:Y:S05]  /*06d0*/  @!P0 BRA `(.L_x_12) ;  /* 0x00000004003c8947 */ /* 0x000fea0003800000 */
[C---:B------:R-:W-:Y:S02]  /*06e0*/  FSETP.NEU.FTZ.AND P2, PT, |R0|.reuse, +INF , PT ;  /* 0x7f8000000000780b */ /* 0x040fe40003f5d200 */
[----:B------:R-:W-:Y:S02]  /*06f0*/  FSETP.NEU.FTZ.AND P1, PT, |R3|, +INF , PT ;  /* 0x7f8000000300780b */ /* 0x000fe40003f3d200 */
[----:B------:R-:W-:-:S11]  /*0700*/  FSETP.NEU.FTZ.AND P0, PT, |R0|, +INF , PT ;  /* 0x7f8000000000780b */ /* 0x000fd60003f1d200 */
[----:B------:R-:W-:Y:S05]  /*0710*/  @!P1 BRA !P2, `(.L_x_12) ;  /* 0x00000004002c9947 */ /* 0x000fea0005000000 */
[----:B------:R-:W-:-:S04]  /*0720*/  LOP3.LUT P2, RZ, R0, 0x7fffffff, RZ, 0xc0, !PT ;  /* 0x7fffffff00ff7812 */ /* 0x000fc8000784c0ff */
[----:B------:R-:W-:-:S13]  /*0730*/  PLOP3.LUT P1, PT, P1, P2, PT, 0x2f, 0xf2 ;  /* 0x0000000000f2781c */ /* 0x000fda0000f24577 */
[----:B------:R-:W-:Y:S05]  /*0740*/  @P1 BRA `(.L_x_13) ;  /* 0x0000000400181947 */ /* 0x000fea0003800000 */
[----:B------:R-:W-:-:S04]  /*0750*/  LOP3.LUT P1, RZ, R7, 0x7fffffff, RZ, 0xc0, !PT ;  /* 0x7fffffff07ff7812 */ /* 0x000fc8000782c0ff */
[----:B------:R-:W-:-:S13]  /*0760*/  PLOP3.LUT P0, PT, P0, P1, PT, 0x2f, 0xf2 ;  /* 0x0000000000f2781c */ /* 0x000fda0000702577 */
[----:B------:R-:W-:Y:S05]  /*0770*/  @P0 BRA `(.L_x_14) ;  /* 0x0000000400000947 */ /* 0x000fea0003800000 */
[----:B------:R-:W-:Y:S02]  /*0780*/  ISETP.GE.AND P0, PT, R8, RZ, PT ;  /* 0x000000ff0800720c */ /* 0x000fe40003f06270 */
[----:B------:R-:W-:-:S11]  /*0790*/  ISETP.GE.AND P1, PT, R9, RZ, PT ;  /* 0x000000ff0900720c */ /* 0x000fd60003f26270 */
[----:B------:R-:W-:Y:S02]  /*07a0*/  @P0 IMAD.MOV.U32 R6, RZ, RZ, RZ ;  /* 0x000000ffff060224 */ /* 0x000fe400078e00ff */
[----:B------:R-:W-:Y:S01]  /*07b0*/  @!P0 FFMA R0, R0, 1.84467440737095516160e+19, RZ ;  /* 0x5f80000000008823 */ /* 0x000fe200000000ff */
[----:B------:R-:W-:Y:S02]  /*07c0*/  @!P0 IMAD.MOV.U32 R6, RZ, RZ, -0x40 ;  /* 0xffffffc0ff068424 */ /* 0x000fe400078e00ff */
[----:B------:R-:W-:-:S03]  /*07d0*/  @!P1 FFMA R7, R3, 1.84467440737095516160e+19, RZ ;  /* 0x5f80000003079823 */ /* 0x000fc600000000ff */
[----:B------:R-:W-:-:S07]  /*07e0*/  @!P1 IADD3 R6, PT, PT, R6, 0x40, RZ ;  /* 0x0000004006069810 */ /* 0x000fce0007ffe0ff */
.L_x_10:
[----:B------:R-:W-:Y:S01]  /*07f0*/  LEA R8, R12, 0xc0800000, 0x17 ;  /* 0xc08000000c087811 */ /* 0x000fe200078eb8ff */
[----:B------:R-:W-:Y:S04]  /*0800*/  BSSY.RECONVERGENT B2, `(.L_x_15) ;  /* 0x0000036000027945 */ /* 0x000fe80003800200 */
[----:B------:R-:W-:Y:S02]  /*0810*/  IMAD.IADD R8, R7, 0x1, -R8 ;  /* 0x0000000107087824 */ /* 0x000fe400078e0a08 */
[----:B------:R-:W-:Y:S02]  /*0820*/  VIADD R7, R10, 0xffffff81 ;  /* 0xffffff810a077836 */ /* 0x000fe40000000000 */
[----:B------:R-:W0:Y:S01]  /*0830*/  MUFU.RCP R9, R8 ;  /* 0x0000000800097308 */ /* 0x000e220000001000 */
[----:B------:R-:W-:Y:S01]  /*0840*/  FADD.FTZ R11, -R8, -RZ ;  /* 0x800000ff080b7221 */ /* 0x000fe20000010100 */
[----:B------:R-:W-:-:S03]  /*0850*/  IMAD R0, R7, -0x800000, R0 ;  /* 0xff80000007007824 */ /* 0x000fc600078e0200 */
[----:B0-----:R-:W-:-:S04]  /*0860*/  FFMA R10, R9, R11, 1 ;  /* 0x3f800000090a7423 */ /* 0x001fc8000000000b */
[----:B------:R-:W-:-:S04]  /*0870*/  FFMA R14, R9, R10, R9 ;  /* 0x0000000a090e7223 */ /* 0x000fc80000000009 */
[----:B------:R-:W-:-:S04]  /*0880*/  FFMA R9, R0, R14, RZ ;  /* 0x0000000e00097223 */ /* 0x000fc800000000ff */
[----:B------:R-:W-:-:S04]  /*0890*/  FFMA R10, R11, R9, R0 ;  /* 0x000000090b0a7223 */ /* 0x000fc80000000000 */
[----:B------:R-:W-:Y:S01]  /*08a0*/  FFMA R13, R14, R10, R9 ;  /* 0x0000000a0e0d7223 */ /* 0x000fe20000000009 */
[----:B------:R-:W-:-:S03]  /*08b0*/  IADD3 R9, PT, PT, R7, 0x7f, -R12 ;  /* 0x0000007f07097810 */ /* 0x000fc60007ffe80c */
[----:B------:R-:W-:Y:S02]  /*08c0*/  FFMA R10, R11, R13, R0 ;  /* 0x0000000d0b0a7223 */ /* 0x000fe40000000000 */
[----:B------:R-:W-:Y:S02]  /*08d0*/  IMAD.IADD R9, R9, 0x1, R6 ;  /* 0x0000000109097824 */ /* 0x000fe400078e0206 */
[----:B------:R-:W-:-:S05]  /*08e0*/  FFMA R0, R14, R10, R13 ;  /* 0x0000000a0e007223 */ /* 0x000fca000000000d */
[----:B------:R-:W-:-:S04]  /*08f0*/  SHF.R.U32.HI R7, RZ, 0x17, R0 ;  /* 0x00000017ff077819 */ /* 0x000fc80000011600 */
[----:B------:R-:W-:-:S04]  /*0900*/  LOP3.LUT R7, R7, 0xff, RZ, 0xc0, !PT ;  /* 0x000000ff07077812 */ /* 0x000fc800078ec0ff */
[----:B------:R-:W-:-:S05]  /*0910*/  IADD3 R11, PT, PT, R7, R9, RZ ;  /* 0x00000009070b7210 */ /* 0x000fca0007ffe0ff */
[----:B------:R-:W-:-:S05]  /*0920*/  VIADD R6, R11, 0xffffffff ;  /* 0xffffffff0b067836 */ /* 0x000fca0000000000 */
[----:B------:R-:W-:-:S13]  /*0930*/  ISETP.GE.U32.AND P0, PT, R6, 0xfe, PT ;  /* 0x000000fe0600780c */ /* 0x000fda0003f06070 */
[----:B------:R-:W-:Y:S05]  /*0940*/  @!P0 BRA `(.L_x_16) ;  /* 0x0000000000808947 */ /* 0x000fea0003800000 */
[----:B------:R-:W-:-:S13]  /*0950*/  ISETP.GT.AND P0, PT, R11, 0xfe, PT ;  /* 0x000000fe0b00780c */ /* 0x000fda0003f04270 */
[----:B------:R-:W-:Y:S05]  /*0960*/  @P0 BRA `(.L_x_17) ;  /* 0x00000000006c0947 */ /* 0x000fea0003800000 */
[----:B------:R-:W-:-:S13]  /*0970*/  ISETP.GE.AND P0, PT, R11, 0x1, PT ;  /* 0x000000010b00780c */ /* 0x000fda0003f06270 */
[----:B------:R-:W-:Y:S05]  /*0980*/  @P0 BRA `(.L_x_18) ;  /* 0x0000000000740947 */ /* 0x000fea0003800000 */
[----:B------:R-:W-:Y:S02]  /*0990*/  ISETP.GE.AND P0, PT, R11, -0x18, PT ;  /* 0xffffffe80b00780c */ /* 0x000fe40003f06270 */
[----:B------:R-:W-:-:S11]  /*09a0*/  LOP3.LUT R0, R0, 0x80000000, RZ, 0xc0, !PT ;  /* 0x8000000000007812 */ /* 0x000fd600078ec0ff */
[----:B------:R-:W-:Y:S05]  /*09b0*/  @!P0 BRA `(.L_x_18) ;  /* 0x0000000000688947 */ /* 0x000fea0003800000 */
[CCC-:B------:R-:W-:Y:S01]  /*09c0*/  FFMA.RZ R6, R14.reuse, R10.reuse, R13.reuse ;  /* 0x0000000a0e067223 */ /* 0x1c0fe2000000c00d */
[C---:B------:R-:W-:Y:S02]  /*09d0*/  VIADD R9, R11.reuse, 0x20 ;  /* 0x000000200b097836 */ /* 0x040fe40000000000 */
[-CC-:B------:R-:W-:Y:S01]  /*09e0*/  FFMA.RM R7, R14, R10.reuse, R13.reuse ;  /* 0x0000000a0e077223 */ /* 0x180fe2000000400d */
[C---:B------:R-:W-:Y:S02]  /*09f0*/  ISETP.NE.AND P2, PT, R11.reuse, RZ, PT ;  /* 0x000000ff0b00720c */ /* 0x040fe40003f45270 */
[----:B------:R-:W-:Y:S01]  /*0a00*/  LOP3.LUT R8, R6, 0x7fffff, RZ, 0xc0, !PT ;  /* 0x007fffff06087812 */ /* 0x000fe200078ec0ff */
[----:B------:R-:W-:Y:S01]  /*0a10*/  FFMA.RP R6, R14, R10, R13 ;  /* 0x0000000a0e067223 */ /* 0x000fe2000000800d */
[----:B------:R-:W-:Y:S01]  /*0a20*/  IMAD.MOV R10, RZ, RZ, -R11 ;  /* 0x000000ffff0a7224 */ /* 0x000fe200078e0a0b */
[----:B------:R-:W-:Y:S02]  /*0a30*/  ISETP.NE.AND P1, PT, R11, RZ, PT ;  /* 0x000000ff0b00720c */ /* 0x000fe40003f25270 */
[----:B------:R-:W-:-:S02]  /*0a40*/  LOP3.LUT R8, R8, 0x800000, RZ, 0xfc, !PT ;  /* 0x0080000008087812 */ /* 0x000fc400078efcff */
[----:B------:R-:W-:Y:S02]  /*0a50*/  FSETP.NEU.FTZ.AND P0, PT, R6, R7, PT ;  /* 0x000000070600720b */ /* 0x000fe40003f1d000 */
[----:B------:R-:W-:Y:S02]  /*0a60*/  SHF.L.U32 R9, R8, R9, RZ ;  /* 0x0000000908097219 */ /* 0x000fe400000006ff */
[----:B------:R-:W-:Y:S02]  /*0a70*/  SEL R7, R10, RZ, P2 ;  /* 0x000000ff0a077207 */ /* 0x000fe40001000000 */
[----:B------:R-:W-:Y:S02]  /*0a80*/  ISETP.NE.AND P1, PT, R9, RZ, P1 ;  /* 0x000000ff0900720c */ /* 0x000fe40000f25270 */
[----:B------:R-:W-:Y:S02]  /*0a90*/  SHF.R.U32.HI R7, RZ, R7, R8 ;  /* 0x00000007ff077219 */ /* 0x000fe40000011608 */
[----:B------:R-:W-:-:S02]  /*0aa0*/  PLOP3.LUT P0, PT, P0, P1, PT, 0xf8, 0x8f ;  /* 0x00000000008f781c */ /* 0x000fc40000703f70 */
[----:B------:R-:W-:Y:S02]  /*0ab0*/  SHF.R.U32.HI R9, RZ, 0x1, R7 ;  /* 0x00000001ff097819 */ /* 0x000fe40000011607 */
[----:B------:R-:W-:-:S04]  /*0ac0*/  SEL R6, RZ, 0x1, !P0 ;  /* 0x00000001ff067807 */ /* 0x000fc80004000000 */
[----:B------:R-:W-:-:S04]  /*0ad0*/  LOP3.LUT R6, R6, 0x1, R9, 0xf8, !PT ;  /* 0x0000000106067812 */ /* 0x000fc800078ef809 */
[----:B------:R-:W-:-:S04]  /*0ae0*/  LOP3.LUT R6, R6, R7, RZ, 0xc0, !PT ;  /* 0x0000000706067212 */ /* 0x000fc800078ec0ff */
[----:B------:R-:W-:-:S04]  /*0af0*/  IADD3 R9, PT, PT, R9, R6, RZ ;  /* 0x0000000609097210 */ /* 0x000fc80007ffe0ff */
[----:B------:R-:W-:Y:S01]  /*0b00*/  LOP3.LUT R0, R9, R0, RZ, 0xfc, !PT ;  /* 0x0000000009007212 */ /* 0x000fe200078efcff */
[----:B------:R-:W-:Y:S06]  /*0b10*/  BRA `(.L_x_18) ;  /* 0x0000000000107947 */ /* 0x000fec0003800000 */
.L_x_17:
[----:B------:R-:W-:-:S04]  /*0b20*/  LOP3.LUT R0, R0, 0x80000000, RZ, 0xc0, !PT ;  /* 0x8000000000007812 */ /* 0x000fc800078ec0ff */
[----:B------:R-:W-:Y:S01]  /*0b30*/  LOP3.LUT R0, R0, 0x7f800000, RZ, 0xfc, !PT ;  /* 0x7f80000000007812 */ /* 0x000fe200078efcff */
[----:B------:R-:W-:Y:S06]  /*0b40*/  BRA `(.L_x_18) ;  /* 0x0000000000047947 */ /* 0x000fec0003800000 */
.L_x_16:
[----:B------:R-:W-:-:S07]  /*0b50*/  IMAD R0, R9, 0x800000, R0 ;  /* 0x0080000009007824 */ /* 0x000fce00078e0200 */
.L_x_18:
[----:B------:R-:W-:Y:S05]  /*0b60*/  BSYNC.RECONVERGENT B2 ;  /* 0x0000000000027941 */ /* 0x000fea0003800200 */
.L_x_15:
[----:B------:R-:W-:Y:S05]  /*0b70*/  BRA `(.L_x_19) ;  /* 0x0000000000207947 */ /* 0x000fea0003800000 */
.L_x_14:
[----:B------:R-:W-:-:S04]  /*0b80*/  LOP3.LUT R0, R7, 0x80000000, R0, 0x48, !PT ;  /* 0x8000000007007812 */ /* 0x000fc800078e4800 */
[----:B------:R-:W-:Y:S01]  /*0b90*/  LOP3.LUT R0, R0, 0x7f800000, RZ, 0xfc, !PT ;  /* 0x7f80000000007812 */ /* 0x000fe200078efcff */
[----:B------:R-:W-:Y:S06]  /*0ba0*/  BRA `(.L_x_19) ;  /* 0x0000000000147947 */ /* 0x000fec0003800000 */
.L_x_13:
[----:B------:R-:W-:Y:S01]  /*0bb0*/  LOP3.LUT R0, R7, 0x80000000, R0, 0x48, !PT ;  /* 0x8000000007007812 */ /* 0x000fe200078e4800 */
[----:B------:R-:W-:Y:S06]  /*0bc0*/  BRA `(.L_x_19) ;  /* 0x00000000000c7947 */ /* 0x000fec0003800000 */
.L_x_12:
[----:B------:R-:W0:Y:S01]  /*0bd0*/  MUFU.RSQ R0, -QNAN ;  /* 0xffc0000000007908 */ /* 0x000e220000001400 */
[----:B------:R-:W-:Y:S05]  /*0be0*/  BRA `(.L_x_19) ;  /* 0x0000000000047947 */ /* 0x000fea0003800000 */
.L_x_11:
[----:B------:R-:W-:-:S07]  /*0bf0*/  FADD.FTZ R0, R0, R3 ;  /* 0x0000000300007221 */ /* 0x000fce0000010000 */
.L_x_19:
[----:B------:R-:W-:Y:S05]  /*0c00*/  BSYNC.RECONVERGENT B1 ;  /* 0x0000000000017941 */ /* 0x000fea0003800200 */
.L_x_9:
[----:B------:R-:W-:Y:S01]  /*0c10*/  MOV R6, R2 ;  /* 0x0000000200067202 */ /* 0x000fe20000000f00 */
[----:B------:R-:W-:Y:S02]  /*0c20*/  IMAD.MOV.U32 R7, RZ, RZ, 0x0 ;  /* 0x00000000ff077424 */ /* 0x000fe400078e00ff */
[----:B0-----:R-:W-:Y:S02]  /*0c30*/  IMAD.MOV.U32 R9, RZ, RZ, R0 ;  /* 0x000000ffff097224 */ /* 0x001fe400078e0000 */
[----:B------:R-:W-:Y:S05]  /*0c40*/  RET.REL.NODEC R6 `(divideGaborEnergiesTensor) ;  /* 0xfffffff006ec7950 */ /* 0x000fea0003c3ffff */
.L_x_20:
        /* <DEDUP_REMOVED lines=11> */
.L_x_34:


//--------------------- .text.addGaborFilterMagnitudeResponse --------------------------
	.section	.text.addGaborFilterMagnitudeResponse,"ax",@progbits
	.align	128
        .global         addGaborFilterMagnitudeResponse
        .type           addGaborFilterMagnitudeResponse,@function
        .size           addGaborFilterMagnitudeResponse,(.L_x_35 - addGaborFilterMagnitudeResponse)
        .other          addGaborFilterMagnitudeResponse,@"STO_CUDA_ENTRY STV_DEFAULT"
addGaborFilterMagnitudeResponse:
.text.addGaborFilterMagnitudeResponse:
[----:B------:R-:W-:Y:S01]  /*0000*/  LDC R1, c[0x0][0x37c] ;  /* 0x0000df00ff017b82 */ /* 0x000fe20000000800 */
[----:B------:R-:W0:Y:S01]  /*0010*/  S2R R9, SR_CTAID.X ;  /* 0x0000000000097919 */ /* 0x000e220000002500 */
[----:B------:R-:W1:Y:S01]  /*0020*/  LDCU UR5, c[0x0][0x364] ;  /* 0x00006c80ff0577ac */ /* 0x000e620008000800 */
[----:B------:R-:W0:Y:S01]  /*0030*/  S2R R2, SR_TID.X ;  /* 0x0000000000027919 */ /* 0x000e220000002100 */
[----:B------:R-:W2:Y:S01]  /*0040*/  LDCU UR12, c[0x0][0x3b0] ;  /* 0x00007600ff0c77ac */ /* 0x000ea20008000800 */
[----:B------:R-:W1:Y:S01]  /*0050*/  S2R R0, SR_CTAID.Y ;  /* 0x0000000000007919 */ /* 0x000e620000002600 */
[----:B------:R-:W0:Y:S01]  /*0060*/  LDCU UR6, c[0x0][0x360] ;  /* 0x00006c00ff0677ac */ /* 0x000e220008000800 */
[----:B------:R-:W1:Y:S01]  /*0070*/  S2R R3, SR_TID.Y ;  /* 0x0000000000037919 */ /* 0x000e620000002200 */
[----:B------:R-:W3:Y:S01]  /*0080*/  LDCU.64 UR14, c[0x0][0x398] ;  /* 0x00007300ff0e77ac */ /* 0x000ee20008000a00 */
[----:B--2---:R-:W-:Y:S01]  /*0090*/  USHF.R.S32.HI UR4, URZ, 0x1, UR12 ;  /* 0x00000001ff047899 */ /* 0x004fe2000801140c */
[----:B0-----:R-:W-:-:S02]  /*00a0*/  IMAD R9, R9, UR6, R2 ;  /* 0x0000000609097c24 */ /* 0x001fc4000f8e0202 */
[----:B-1----:R-:W-:-:S03]  /*00b0*/  IMAD R0, R0, UR5, R3 ;  /* 0x0000000500007c24 */ /* 0x002fc6000f8e0203 */
[----:B------:R-:W-:Y:S02]  /*00c0*/  IADD3 R3, PT, PT, R9, UR4, RZ ;  /* 0x0000000409037c10 */ /* 0x000fe4000fffe0ff */
[C---:B------:R-:W-:Y:S02]  /*00d0*/  IADD3 R2, PT, PT, R0.reuse, UR4, RZ ;  /* 0x0000000400027c10 */ /* 0x040fe4000fffe0ff */
[----:B---3--:R-:W-:Y:S02]  /*00e0*/  ISETP.GE.AND P0, PT, R3, UR15, PT ;  /* 0x0000000f03007c0c */ /* 0x008fe4000bf06270 */
[----:B------:R-:W-:Y:S02]  /*00f0*/  VIMNMX R3, PT, PT, R0, R9, PT ;  /* 0x0000000900037248 */ /* 0x000fe40003fe0100 */
[----:B------:R-:W-:-:S04]  /*0100*/  ISETP.GE.OR P0, PT, R2, UR14, P0 ;  /* 0x0000000e02007c0c */ /* 0x000fc80008706670 */
[----:B------:R-:W-:-:S13]  /*0110*/  ISETP.LT.OR P0, PT, R3, UR4, P0 ;  /* 0x0000000403007c0c */ /* 0x000fda0008701670 */
[----:B------:R-:W-:Y:S05]  /*0120*/  @P0 EXIT ;  /* 0x000000000000094d */ /* 0x000fea0003800000 */
[----:B------:R-:W-:Y:S01]  /*0130*/  UISETP.GE.AND UP0, UPT, UR12, 0x1, UPT ;  /* 0x000000010c00788c */ /* 0x000fe2000bf06270 */
[----:B------:R-:W-:Y:S02]  /*0140*/  IADD3 R0, PT, PT, R0, -UR4, RZ ;  /* 0x8000000400007c10 */ /* 0x000fe4000fffe0ff */
[----:B------:R-:W-:Y:S02]  /*0150*/  CS2R R20, SRZ ;  /* 0x0000000000147805 */ /* 0x000fe4000001ff00 */
[----:B------:R-:W-:Y:S01]  /*0160*/  IADD3 R9, PT, PT, R9, -UR4, RZ ;  /* 0x8000000409097c10 */ /* 0x000fe2000fffe0ff */
[----:B------:R-:W0:Y:S03]  /*0170*/  LDCU.64 UR16, c[0x0][0x358] ;  /* 0x00006b00ff1077ac */ /* 0x000e260008000a00 */
[----:B------:R-:W-:Y:S05]  /*0180*/  BRA.U !UP0, `(.L_x_21) ;  /* 0x00000009089c7547 */ /* 0x000fea000b800000 */
[----:B------:R-:W1:Y:S01]  /*0190*/  LDCU.128 UR4, c[0x0][0x3a0] ;  /* 0x00007400ff0477ac */ /* 0x000e620008000c00 */
[----:B------:R-:W-:Y:S01]  /*01a0*/  IMAD R10, R0, UR15, R9 ;  /* 0x0000000f000a7c24 */ /* 0x000fe2000f8e0209 */
[----:B------:R-:W-:Y:S01]  /*01b0*/  CS2R R20, SRZ ;  /* 0x0000000000147805 */ /* 0x000fe2000001ff00 */
[----:B------:R-:W-:Y:S02]  /*01c0*/  ULOP3.LUT UR14, UR12, 0x7, URZ, 0xc0, !UPT ;  /* 0x000000070c0e7892 */ /* 0x000fe4000f8ec0ff */
[----:B-1----:R-:W-:Y:S02]  /*01d0*/  UIADD3 UR10, UP0, UPT, UR4, 0x10, URZ ;  /* 0x00000010040a7890 */ /* 0x002fe4000ff1e0ff */
[----:B------:R-:W-:Y:S02]  /*01e0*/  ULOP3.LUT UR4, UR12, 0x7ffffff8, URZ, 0xc0, !UPT ;  /* 0x7ffffff80c047892 */ /* 0x000fe4000f8ec0ff */
[----:B------:R-:W-:Y:S02]  /*01f0*/  UIADD3 UR8, UP1, UPT, UR6, 0x10, URZ ;  /* 0x0000001006087890 */ /* 0x000fe4000ff3e0ff */
[----:B------:R-:W-:-:S02]  /*0200*/  UIADD3.X UR11, UPT, UPT, URZ, UR5, URZ, UP0, !UPT ;  /* 0x00000005ff0b7290 */ /* 0x000fc400087fe4ff */
[----:B------:R-:W-:Y:S02]  /*0210*/  UIADD3 UR13, UPT, UPT, -UR4, URZ, URZ ;  /* 0x000000ff040d7290 */ /* 0x000fe4000fffe1ff */
[----:B------:R-:W-:Y:S02]  /*0220*/  UIADD3.X UR9, UPT, UPT, URZ, UR7, URZ, UP1, !UPT ;  /* 0x00000007ff097290 */ /* 0x000fe40008ffe4ff */
[----:B------:R-:W-:Y:S01]  /*0230*/  ULOP3.LUT UR6, UR12, 0x3, URZ, 0xc0, !UPT ;  /* 0x000000030c067892 */ /* 0x000fe2000f8ec0ff */
[----:B------:R-:W-:Y:S01]  /*0240*/  UMOV UR4, URZ ;  /* 0x000000ff00047c82 */ /* 0x000fe20008000000 */
[----:B------:R-:W-:-:S10]  /*0250*/  UMOV UR5, URZ ;  /* 0x000000ff00057c82 */ /* 0x000fd40008000000 */
.L_x_27:
[----:B------:R-:W1:Y:S01]  /*0260*/  LDCU UR12, c[0x0][0x3b0] ;  /* 0x00007600ff0c77ac */ /* 0x000e620008000800 */
[----:B------:R-:W-:Y:S02]  /*0270*/  MOV R11, UR5 ;  /* 0x00000005000b7c02 */ /* 0x000fe40008000f00 */
[----:B------:R-:W-:Y:S01]  /*0280*/  MOV R8, R10 ;  /* 0x0000000a00087202 */ /* 0x000fe20000000f00 */
[----:B------:R-:W-:Y:S02]  /*0290*/  UIADD3 UR4, UPT, UPT, UR4, 0x1, URZ ;  /* 0x0000000104047890 */ /* 0x000fe4000fffe0ff */
[----:B------:R-:W-:Y:S02]  /*02a0*/  UISETP.NE.AND UP0, UPT, UR14, URZ, UPT ;  /* 0x000000ff0e00728c */ /* 0x000fe4000bf05270 */
[----:B-1----:R-:W-:Y:S02]  /*02b0*/  UISETP.GE.U32.AND UP2, UPT, UR12, 0x8, UPT ;  /* 0x000000080c00788c */ /* 0x002fe4000bf46070 */
[----:B------:R-:W-:-:S07]  /*02c0*/  UISETP.NE.AND UP1, UPT, UR4, UR12, UPT ;  /* 0x0000000c0400728c */ /* 0x000fce000bf25270 */
[----:B------:R-:W-:Y:S05]  /*02d0*/  BRA.U !UP2, `(.L_x_22) ;  /* 0x000000050a047547 */ /* 0x000fea000b800000 */
[----:B------:R-:W-:Y:S01]  /*02e0*/  MOV R11, UR5 ;  /* 0x00000005000b7c02 */ /* 0x000fe20008000f00 */
[----:B------:R-:W1:Y:S01]  /*02f0*/  LDCU.64 UR18, c[0x0][0x390] ;  /* 0x00007200ff1277ac */ /* 0x000e620008000a00 */
[----:B------:R-:W-:Y:S01]  /*0300*/  MOV R8, R10 ;  /* 0x0000000a00087202 */ /* 0x000fe20000000f00 */
[----:B------:R-:W-:-:S06]  /*0310*/  UMOV UR7, UR13 ;  /* 0x0000000d00077c82 */ /* 0x000fcc0008000000 */
.L_x_23:
[C---:B-1----:R-:W-:Y:S01]  /*0320*/  IADD3 R6, P0, PT, R8.reuse, UR18, RZ ;  /* 0x0000001208067c10 */ /* 0x042fe2000ff1e0ff */
[----:B------:R-:W-:Y:S01]  /*0330*/  IMAD.U32 R4, RZ, RZ, UR10 ;  /* 0x0000000aff047e24 */ /* 0x000fe2000f8e00ff */
[----:B------:R-:W-:Y:S02]  /*0340*/  MOV R5, UR11 ;  /* 0x0000000b00057c02 */ /* 0x000fe40008000f00 */
[----:B------:R-:W-:Y:S02]  /*0350*/  MOV R2, UR8 ;  /* 0x0000000800027c02 */ /* 0x000fe40008000f00 */
[----:B------:R-:W-:Y:S01]  /*0360*/  MOV R3, UR9 ;  /* 0x0000000900037c02 */ /* 0x000fe20008000f00 */
[----:B------:R-:W-:Y:S01]  /*0370*/  IMAD.WIDE R4, R11, 0x4, R4 ;  /* 0x000000040b047825 */ /* 0x000fe200078e0204 */
[----:B------:R-:W-:-:S03]  /*0380*/  LEA.HI.X.SX32 R7, R8, UR19, 0x1, P0 ;  /* 0x0000001308077c11 */ /* 0x000fc600080f0eff */
[----:B------:R-:W-:Y:S01]  /*0390*/  IMAD.WIDE R2, R11, 0x4, R2 ;  /* 0x000000040b027825 */ /* 0x000fe200078e0202 */
[----:B0-----:R-:W2:Y:S04]  /*03a0*/  LDG.E R27, desc[UR16][R4.64+-0x10] ;  /* 0xfffff010041b7981 */ /* 0x001ea8000c1e1900 */
[----:B------:R-:W3:Y:S04]  /*03b0*/  LDG.E.U8 R18, desc[UR16][R6.64] ;  /* 0x0000001006127981 */ /* 0x000ee8000c1e1100 */
[----:B------:R-:W4:Y:S04]  /*03c0*/  LDG.E.U8 R24, desc[UR16][R6.64+0x1] ;  /* 0x0000011006187981 */ /* 0x000f28000c1e1100 */
[----:B------:R-:W5:Y:S04]  /*03d0*/  LDG.E R26, desc[UR16][R2.64+-0x10] ;  /* 0xfffff010021a7981 */ /* 0x000f68000c1e1900 */
[----:B------:R-:W5:Y:S04]  /*03e0*/  LDG.E R22, desc[UR16][R4.64+-0xc] ;  /* 0xfffff41004167981 */ /* 0x000f68000c1e1900 */
[----:B------:R-:W5:Y:S04]  /*03f0*/  LDG.E R23, desc[UR16][R2.64+-0xc] ;  /* 0xfffff41002177981 */ /* 0x000f68000c1e1900 */
[----:B------:R-:W5:Y:S04]  /*0400*/  LDG.E.U8 R13, desc[UR16][R6.64+0x2] ;  /* 0x00000210060d7981 */ /* 0x000f68000c1e1100 */
[----:B------:R-:W5:Y:S04]  /*0410*/  LDG.E R19, desc[UR16][R4.64+-0x8] ;  /* 0xfffff81004137981 */ /* 0x000f68000c1e1900 */
[----:B------:R-:W5:Y:S04]  /*0420*/  LDG.E.U8 R16, desc[UR16][R6.64+0x3] ;  /* 0x0000031006107981 */ /* 0x000f68000c1e1100 */
[----:B------:R-:W5:Y:S04]  /*0430*/  LDG.E.U8 R15, desc[UR16][R6.64+0x4] ;  /* 0x00000410060f7981 */ /* 0x000f68000c1e1100 */
[----:B------:R-:W5:Y:S04]  /*0440*/  LDG.E.U8 R14, desc[UR16][R6.64+0x5] ;  /* 0x00000510060e7981 */ /* 0x000f68000c1e1100 */
[----:B------:R-:W5:Y:S04]  /*0450*/  LDG.E.U8 R12, desc[UR16][R6.64+0x6] ;  /* 0x00000610060c7981 */ /* 0x000f68000c1e1100 */
[----:B------:R-:W5:Y:S04]  /*0460*/  LDG.E.U8 R17, desc[UR16][R6.64+0x7] ;  /* 0x0000071006117981 */ /* 0x000f68000c1e1100 */
[----:B------:R-:W5:Y:S04]  /*0470*/  LDG.E R28, desc[UR16][R2.64+0x4] ;  /* 0x00000410021c7981 */ /* 0x000f68000c1e1900 */
[----:B------:R-:W5:Y:S04]  /*0480*/  LDG.E R29, desc[UR16][R2.64+0xc] ;  /* 0x00000c10021d7981 */ /* 0x000f68000c1e1900 */
[----:B------:R-:W5:Y:S04]  /*0490*/  LDG.E R7, desc[UR16][R4.64+0x4] ;  /* 0x0000041004077981 */ /* 0x000f68000c1e1900 */
[----:B------:R-:W5:Y:S01]  /*04a0*/  LDG.E R6, desc[UR16][R4.64+0x8] ;  /* 0x0000081004067981 */ /* 0x000f62000c1e1900 */
[----:B---3--:R-:W-:-:S03]  /*04b0*/  I2FP.F32.U32 R25, R18 ;  /* 0x0000001200197245 */ /* 0x008fc60000201000 */
[----:B------:R-:W3:Y:S01]  /*04c0*/  LDG.E R18, desc[UR16][R2.64+-0x8] ;  /* 0xfffff81002127981 */ /* 0x000ee2000c1e1900 */
[----:B----4-:R-:W-:Y:S01]  /*04d0*/  I2FP.F32.U32 R24, R24 ;  /* 0x0000001800187245 */ /* 0x010fe20000201000 */
[C---:B--2---:R-:W-:Y:S02]  /*04e0*/  FFMA R27, R25.reuse, R27, R20 ;  /* 0x0000001b191b7223 */ /* 0x044fe40000000014 */
[----:B------:R-:W2:Y:S01]  /*04f0*/  LDG.E R20, desc[UR16][R2.64+-0x4] ;  /* 0xfffffc1002147981 */ /* 0x000ea2000c1e1900 */
[----:B-----5:R-:W-:-:S03]  /*0500*/  FFMA R26, R25, R26, R21 ;  /* 0x0000001a191a7223 */ /* 0x020fc60000000015 */
[----:B------:R-:W4:Y:S01]  /*0510*/  LDG.E R21, desc[UR16][R4.64+-0x4] ;  /* 0xfffffc1004157981 */ /* 0x000f22000c1e1900 */
[----:B------:R-:W-:-:S03]  /*0520*/  FFMA R22, R24, R22, R27 ;  /* 0x0000001618167223 */ /* 0x000fc6000000001b */
[----:B------:R-:W5:Y:S01]  /*0530*/  LDG.E R27, desc[UR16][R2.64+0x8] ;  /* 0x00000810021b7981 */ /* 0x000f62000c1e1900 */
[----:B------:R-:W-:-:S03]  /*0540*/  FFMA R25, R24, R23, R26 ;  /* 0x0000001718197223 */ /* 0x000fc6000000001a */
[----:B------:R-:W5:Y:S04]  /*0550*/  LDG.E R24, desc[UR16][R4.64] ;  /* 0x0000001004187981 */ /* 0x000f68000c1e1900 */
[----:B------:R-:W5:Y:S04]  /*0560*/  LDG.E R23, desc[UR16][R2.64] ;  /* 0x0000001002177981 */ /* 0x000f68000c1e1900 */
[----:B------:R0:W5:Y:S01]  /*0570*/  LDG.E R26, desc[UR16][R4.64+0xc] ;  /* 0x00000c10041a7981 */ /* 0x000162000c1e1900 */
[----:B------:R-:W-:-:S05]  /*0580*/  I2FP.F32.U32 R13, R13 ;  /* 0x0000000d000d7245 */ /* 0x000fca0000201000 */
[----:B------:R-:W-:Y:S01]  /*0590*/  FFMA R22, R13, R19, R22 ;  /* 0x000000130d167223 */ /* 0x000fe20000000016 */
[----:B------:R-:W-:Y:S02]  /*05a0*/  I2FP.F32.U32 R19, R16 ;  /* 0x0000001000137245 */ /* 0x000fe40000201000 */
[----:B------:R-:W-:Y:S01]  /*05b0*/  I2FP.F32.U32 R16, R15 ;  /* 0x0000000f00107245 */ /* 0x000fe20000201000 */
[----:B------:R-:W-:Y:S01]  /*05c0*/  UIADD3 UR7, UPT, UPT, UR7, 0x8, URZ ;  /* 0x0000000807077890 */ /* 0x000fe2000fffe0ff */
[----:B0-----:R-:W-:-:S03]  /*05d0*/  I2FP.F32.U32 R5, R14 ;  /* 0x0000000e00057245 */ /* 0x001fc60000201000 */
[----:B------:R-:W-:Y:S01]  /*05e0*/  UISETP.NE.AND UP2, UPT, UR7, URZ, UPT ;  /* 0x000000ff0700728c */ /* 0x000fe2000bf45270 */
[----:B------:R-:W-:Y:S02]  /*05f0*/  I2FP.F32.U32 R12, R12 ;  /* 0x0000000c000c7245 */ /* 0x000fe40000201000 */
[----:B------:R-:W-:Y:S02]  /*0600*/  I2FP.F32.U32 R2, R17 ;  /* 0x0000001100027245 */ /* 0x000fe40000201000 */
[----:B------:R-:W-:Y:S02]  /*0610*/  IADD3 R8, PT, PT, R8, 0x8, RZ ;  /* 0x0000000808087810 */ /* 0x000fe40007ffe0ff */
[----:B------:R-:W-:Y:S01]  /*0620*/  IADD3 R11, PT, PT, R11, 0x8, RZ ;  /* 0x000000080b0b7810 */ /* 0x000fe20007ffe0ff */
[----:B---3--:R-:W-:-:S04]  /*0630*/  FFMA R25, R13, R18, R25 ;  /* 0x000000120d197223 */ /* 0x008fc80000000019 */
[C---:B--2---:R-:W-:Y:S01]  /*0640*/  FFMA R20, R19.reuse, R20, R25 ;  /* 0x0000001413147223 */ /* 0x044fe20000000019 */
[----:B----4-:R-:W-:-:S04]  /*0650*/  FFMA R21, R19, R21, R22 ;  /* 0x0000001513157223 */ /* 0x010fc80000000016 */
[C---:B-----5:R-:W-:Y:S01]  /*0660*/  FFMA R24, R16.reuse, R24, R21 ;  /* 0x0000001810187223 */ /* 0x060fe20000000015 */
[----:B------:R-:W-:-:S03]  /*0670*/  FFMA R23, R16, R23, R20 ;  /* 0x0000001710177223 */ /* 0x000fc60000000014 */
[C---:B------:R-:W-:Y:S01]  /*0680*/  FFMA R7, R5.reuse, R7, R24 ;  /* 0x0000000705077223 */ /* 0x040fe20000000018 */
[----:B------:R-:W-:-:S03]  /*0690*/  FFMA R28, R5, R28, R23 ;  /* 0x0000001c051c7223 */ /* 0x000fc60000000017 */
[C---:B------:R-:W-:Y:S01]  /*06a0*/  FFMA R7, R12.reuse, R6, R7 ;  /* 0x000000060c077223 */ /* 0x040fe20000000007 */
[----:B------:R-:W-:-:S03]  /*06b0*/  FFMA R28, R12, R27, R28 ;  /* 0x0000001b0c1c7223 */ /* 0x000fc6000000001c */
[C---:B------:R-:W-:Y:S01]  /*06c0*/  FFMA R20, R2.reuse, R26, R7 ;  /* 0x0000001a02147223 */ /* 0x040fe20000000007 */
[----:B------:R-:W-:Y:S01]  /*06d0*/  FFMA R21, R2, R29, R28 ;  /* 0x0000001d02157223 */ /* 0x000fe2000000001c */
[----:B------:R-:W-:Y:S06]  /*06e0*/  BRA.U UP2, `(.L_x_23) ;  /* 0xfffffffd020c7547 */ /* 0x000fec000b83ffff */
.L_x_22:
[----:B------:R-:W-:Y:S05]  /*06f0*/  BRA.U !UP0, `(.L_x_24) ;  /* 0x0000000508307547 */ /* 0x000fea000b800000 */
[----:B------:R-:W-:Y:S02]  /*0700*/  UIADD3 UR7, UPT, UPT, UR14, -0x1, URZ ;  /* 0xffffffff0e077890 */ /* 0x000fe4000fffe0ff */
[----:B------:R-:W-:Y:S02]  /*0710*/  UISETP.NE.AND UP2, UPT, UR6, URZ, UPT ;  /* 0x000000ff0600728c */ /* 0x000fe4000bf45270 */
[----:B------:R-:W-:-:S09]  /*0720*/  UISETP.GE.U32.AND UP0, UPT, UR7, 0x3, UPT ;  /* 0x000000030700788c */ /* 0x000fd2000bf06070 */
[----:B------:R-:W-:Y:S05]  /*0730*/  BRA.U !UP0, `(.L_x_25) ;  /* 0x0000000108847547 */ /* 0x000fea000b800000 */
[----:B------:R-:W1:Y:S01]  /*0740*/  LDCU.64 UR18, c[0x0][0x390] ;  /* 0x00007200ff1277ac */ /* 0x000e620008000a00 */
[----:B------:R-:W2:Y:S08]  /*0750*/  LDC.64 R4, c[0x0][0x3a0] ;  /* 0x0000e800ff047b82 */ /* 0x000eb00000000a00 */
[----:B------:R-:W3:Y:S01]  /*0760*/  LDC.64 R2, c[0x0][0x3a8] ;  /* 0x0000ea00ff027b82 */ /* 0x000ee20000000a00 */
[----:B-1----:R-:W-:-:S04]  /*0770*/  IADD3 R6, P0, PT, R8, UR18, RZ ;  /* 0x0000001208067c10 */ /* 0x002fc8000ff1e0ff */
[----:B------:R-:W-:Y:S01]  /*0780*/  LEA.HI.X.SX32 R7, R8, UR19, 0x1, P0 ;  /* 0x0000001308077c11 */ /* 0x000fe200080f0eff */
[----:B--2---:R-:W-:-:S04]  /*0790*/  IMAD.WIDE R4, R11, 0x4, R4 ;  /* 0x000000040b047825 */ /* 0x004fc800078e0204 */
[----:B0-----:R-:W2:Y:S04]  /*07a0*/  LDG.E.U8 R18, desc[UR16][R6.64] ;  /* 0x0000001006127981 */ /* 0x001ea8000c1e1100 */
[----:B------:R-:W4:Y:S01]  /*07b0*/  LDG.E.U8 R23, desc[UR16][R6.64+0x1] ;  /* 0x0000011006177981 */ /* 0x000f22000c1e1100 */
[----:B---3--:R-:W-:-:S03]  /*07c0*/  IMAD.WIDE R2, R11, 0x4, R2 ;  /* 0x000000040b027825 */ /* 0x008fc600078e0202 */
[----:B------:R-:W3:Y:S04]  /*07d0*/  LDG.E R22, desc[UR16][R4.64] ;  /* 0x0000001004167981 */ /* 0x000ee8000c1e1900 */
[----:B------:R-:W5:Y:S04]  /*07e0*/  LDG.E R24, desc[UR16][R2.64] ;  /* 0x0000001002187981 */ /* 0x000f68000c1e1900 */
[----:B------:R-:W5:Y:S04]  /*07f0*/  LDG.E.U8 R25, desc[UR16][R6.64+0x2] ;  /* 0x0000021006197981 */ /* 0x000f68000c1e1100 */
[----:B------:R-:W5:Y:S04]  /*0800*/  LDG.E R17, desc[UR16][R4.64+0x4] ;  /* 0x0000041004117981 */ /* 0x000f68000c1e1900 */
[----:B------:R-:W5:Y:S04]  /*0810*/  LDG.E R12, desc[UR16][R2.64+0x4] ;  /* 0x00000410020c7981 */ /* 0x000f68000c1e1900 */
[----:B------:R-:W5:Y:S04]  /*0820*/  LDG.E.U8 R16, desc[UR16][R6.64+0x3] ;  /* 0x0000031006107981 */ /* 0x000f68000c1e1100 */
[----:B------:R-:W5:Y:S04]  /*0830*/  LDG.E R15, desc[UR16][R4.64+0x8] ;  /* 0x00000810040f7981 */ /* 0x000f68000c1e1900 */
[----:B------:R-:W5:Y:S04]  /*0840*/  LDG.E R13, desc[UR16][R2.64+0x8] ;  /* 0x00000810020d7981 */ /* 0x000f68000c1e1900 */
[----:B------:R-:W5:Y:S04]  /*0850*/  LDG.E R14, desc[UR16][R4.64+0xc] ;  /* 0x00000c10040e7981 */ /* 0x000f68000c1e1900 */
[----:B------:R-:W5:Y:S01]  /*0860*/  LDG.E R27, desc[UR16][R2.64+0xc] ;  /* 0x00000c10021b7981 */ /* 0x000f62000c1e1900 */
[----:B------:R-:W-:Y:S01]  /*0870*/  VIADD R11, R11, 0x4 ;  /* 0x000000040b0b7836 */ /* 0x000fe20000000000 */
[----:B------:R-:W-:-:S02]  /*0880*/  IADD3 R8, PT, PT, R8, 0x4, RZ ;  /* 0x0000000408087810 */ /* 0x000fc40007ffe0ff */
[----:B--2---:R-:W-:Y:S02]  /*0890*/  I2FP.F32.U32 R19, R18 ;  /* 0x0000001200137245 */ /* 0x004fe40000201000 */
[----:B----4-:R-:W-:-:S03]  /*08a0*/  I2FP.F32.U32 R23, R23 ;  /* 0x0000001700177245 */ /* 0x010fc60000201000 */
[C---:B---3--:R-:W-:Y:S01]  /*08b0*/  FFMA R22, R19.reuse, R22, R20 ;  /* 0x0000001613167223 */ /* 0x048fe20000000014 */
[----:B-----5:R-:W-:Y:S01]  /*08c0*/  FFMA R19, R19, R24, R21 ;  /* 0x0000001813137223 */ /* 0x020fe20000000015 */
[----:B------:R-:W-:Y:S02]  /*08d0*/  I2FP.F32.U32 R25, R25 ;  /* 0x0000001900197245 */ /* 0x000fe40000201000 */
[C---:B------:R-:W-:Y:S01]  /*08e0*/  FFMA R22, R23.reuse, R17, R22 ;  /* 0x0000001117167223 */ /* 0x040fe20000000016 */
[----:B------:R-:W-:Y:S01]  /*08f0*/  FFMA R12, R23, R12, R19 ;  /* 0x0000000c170c7223 */ /* 0x000fe20000000013 */
[----:B------:R-:W-:Y:S02]  /*0900*/  I2FP.F32.U32 R16, R16 ;  /* 0x0000001000107245 */ /* 0x000fe40000201000 */
[C---:B------:R-:W-:Y:S01]  /*0910*/  FFMA R15, R25.reuse, R15, R22 ;  /* 0x0000000f190f7223 */ /* 0x040fe20000000016 */
[----:B------:R-:W-:-:S03]  /*0920*/  FFMA R12, R25, R13, R12 ;  /* 0x0000000d190c7223 */ /* 0x000fc6000000000c */
[C---:B------:R-:W-:Y:S01]  /*0930*/  FFMA R20, R16.reuse, R14, R15 ;  /* 0x0000000e10147223 */ /* 0x040fe2000000000f */
[----:B------:R-:W-:-:S07]  /*0940*/  FFMA R21, R16, R27, R12 ;  /* 0x0000001b10157223 */ /* 0x000fce000000000c */
.L_x_25:
[----:B------:R-:W-:Y:S05]  /*0950*/  BRA.U !UP2, `(.L_x_24) ;  /* 0x000000010a987547 */ /* 0x000fea000b800000 */
[----:B------:R-:W-:Y:S02]  /*0960*/  UISETP.NE.AND UP0, UPT, UR6, 0x1, UPT ;  /* 0x000000010600788c */ /* 0x000fe4000bf05270 */
[----:B------:R-:W-:-:S07]  /*0970*/  ULOP3.LUT UP2, URZ, UR12, 0x1, URZ, 0xc0, !UPT ;  /* 0x000000010cff7892 */ /* 0x000fce000f84c0ff */
        /* <DEDUP_REMOVED lines=12> */
[----:B------:R-:W5:Y:S04]  /*0a40*/  LDG.E R17, desc[UR16][R2.64+0x4] ;  /* 0x0000041002117981 */ /* 0x000f68000c1e1900 */
[----:B------:R-:W5:Y:S01]  /*0a50*/  LDG.E R19, desc[UR16][R4.64+0x4] ;  /* 0x0000041004137981 */ /* 0x000f62000c1e1900 */
[----:B------:R-:W-:-:S02]  /*0a60*/  IADD3 R11, PT, PT, R11, 0x2, RZ ;  /* 0x000000020b0b7810 */ /* 0x000fc40007ffe0ff */
[----:B------:R-:W-:Y:S02]  /*0a70*/  IADD3 R8, PT, PT, R8, 0x2, RZ ;  /* 0x0000000208087810 */ /* 0x000fe40007ffe0ff */
[----:B--2---:R-:W-:Y:S02]  /*0a80*/  I2FP.F32.U32 R13, R12 ;  /* 0x0000000c000d7245 */ /* 0x004fe40000201000 */
[----:B----4-:R-:W-:-:S03]  /*0a90*/  I2FP.F32.U32 R15, R15 ;  /* 0x0000000f000f7245 */ /* 0x010fc60000201000 */
[C---:B---3--:R-:W-:Y:S01]  /*0aa0*/  FFMA R14, R13.reuse, R14, R20 ;  /* 0x0000000e0d0e7223 */ /* 0x048fe20000000014 */
[----:B-----5:R-:W-:-:S03]  /*0ab0*/  FFMA R16, R13, R16, R21 ;  /* 0x000000100d107223 */ /* 0x020fc60000000015 */
[C---:B------:R-:W-:Y:S01]  /*0ac0*/  FFMA R20, R15.reuse, R17, R14 ;  /* 0x000000110f147223 */ /* 0x040fe2000000000e */
[----:B------:R-:W-:-:S07]  /*0ad0*/  FFMA R21, R15, R19, R16 ;  /* 0x000000130f157223 */ /* 0x000fce0000000010 */
.L_x_26:
        /* <DEDUP_REMOVED lines=8> */
[----:B------:R-:W4:Y:S01]  /*0b60*/  LDG.E R2, desc[UR16][R2.64] ;  /* 0x0000001002027981 */ /* 0x000f22000c1e1900 */
[----:B---3--:R-:W-:-:S06]  /*0b70*/  IMAD.WIDE R4, R11, 0x4, R4 ;  /* 0x000000040b047825 */ /* 0x008fcc00078e0204 */
[----:B------:R-:W3:Y:S01]  /*0b80*/  LDG.E R4, desc[UR16][R4.64] ;  /* 0x0000001004047981 */ /* 0x000ee2000c1e1900 */
[----:B--2---:R-:W-:-:S05]  /*0b90*/  I2FP.F32.U32 R11, R6 ;  /* 0x00000006000b7245 */ /* 0x004fca0000201000 */
[C---:B----4-:R-:W-:Y:S01]  /*0ba0*/  FFMA R20, R11.reuse, R2, R20 ;  /* 0x000000020b147223 */ /* 0x050fe20000000014 */
[----:B---3--:R-:W-:-:S07]  /*0bb0*/  FFMA R21, R11, R4, R21 ;  /* 0x000000040b157223 */ /* 0x008fce0000000015 */
.L_x_24:
[----:B------:R-:W1:Y:S01]  /*0bc0*/  LDCU UR15, c[0x0][0x39c] ;  /* 0x00007380ff0f77ac */ /* 0x000e620008000800 */
[----:B------:R-:W-:Y:S01]  /*0bd0*/  UIADD3 UR5, UPT, UPT, UR5, UR12, URZ ;  /* 0x0000000c05057290 */ /* 0x000fe2000fffe0ff */
[----:B-1----:R-:W-:Y:S01]  /*0be0*/  IADD3 R10, PT, PT, R10, UR15, RZ ;  /* 0x0000000f0a0a7c10 */ /* 0x002fe2000fffe0ff */
[----:B------:R-:W-:Y:S10]  /*0bf0*/  BRA.U UP1, `(.L_x_27) ;  /* 0xfffffff501987547 */ /* 0x000ff4000b83ffff */
.L_x_21:
[----:B------:R-:W-:Y:S01]  /*0c00*/  FMUL R21, R21, R21 ;  /* 0x0000001515157220 */ /* 0x000fe20000400000 */
[----:B------:R-:W-:Y:S01]  /*0c10*/  ULOP3.LUT UR4, UR12, 0x3ffffffe, URZ, 0xc0, !UPT ;  /* 0x3ffffffe0c047892 */ /* 0x000fe2000f8ec0ff */
[----:B------:R-:W-:Y:S02]  /*0c20*/  BSSY.RECONVERGENT B0, `(.L_x_28) ;  /* 0x000000f000007945 */ /* 0x000fe40003800200 */
[----:B------:R-:W-:Y:S01]  /*0c30*/  FFMA R20, R20, R20, R21 ;  /* 0x0000001414147223 */ /* 0x000fe20000000015 */
[----:B------:R-:W-:-:S03]  /*0c40*/  UIADD3 UR4, UPT, UPT, -UR4, UR15, URZ ;  /* 0x0000000f04047290 */ /* 0x000fc6000fffe1ff */
[----:B------:R1:W2:Y:S01]  /*0c50*/  MUFU.RSQ R3, R20 ;  /* 0x0000001400037308 */ /* 0x0002a20000001400 */
[----:B------:R-:W-:Y:S02]  /*0c60*/  IADD3 R2, PT, PT, R20, -0xd000000, RZ ;  /* 0xf300000014027810 */ /* 0x000fe40007ffe0ff */
[----:B------:R-:W-:Y:S02]  /*0c70*/  IMAD R9, R0, UR4, R9 ;  /* 0x0000000400097c24 */ /* 0x000fe4000f8e0209 */
[----:B------:R-:W-:-:S13]  /*0c80*/  ISETP.GT.U32.AND P0, PT, R2, 0x727fffff, PT ;  /* 0x727fffff0200780c */ /* 0x000fda0003f04070 */
[----:B-12---:R-:W-:Y:S05]  /*0c90*/  @!P0 BRA `(.L_x_29) ;  /* 0x00000000000c8947 */ /* 0x006fea0003800000 */
[----:B------:R-:W-:-:S07]  /*0ca0*/  MOV R7, 0xcc0 ;  /* 0x00000cc000077802 */ /* 0x000fce0000000f00 */
[----:B0-----:R-:W-:Y:S05]  /*0cb0*/  CALL.REL.NOINC `($__internal_1_$__cuda_sm20_sqrt_rn_f32_slowpath) ;  /* 0x0000000000307944 */ /* 0x001fea0003c00000 */
[----:B------:R-:W-:Y:S05]  /*0cc0*/  BRA `(.L_x_30) ;  /* 0x0000000000107947 */ /* 0x000fea0003800000 */
.L_x_29:
[----:B------:R-:W-:Y:S01]  /*0cd0*/  FMUL.FTZ R5, R20, R3 ;  /* 0x0000000314057220 */ /* 0x000fe20000410000 */
[----:B------:R-:W-:-:S03]  /*0ce0*/  FMUL.FTZ R2, R3, 0.5 ;  /* 0x3f00000003027820 */ /* 0x000fc60000410000 */
[----:B------:R-:W-:-:S04]  /*0cf0*/  FFMA R0, -R5, R5, R20 ;  /* 0x0000000505007223 */ /* 0x000fc80000000114 */
[----:B------:R-:W-:-:S07]  /*0d00*/  FFMA R5, R0, R2, R5 ;  /* 0x0000000200057223 */ /* 0x000fce0000000005 */
.L_x_30:
[----:B0-----:R-:W-:Y:S05]  /*0d10*/  BSYNC.RECONVERGENT B0 ;  /* 0x0000000000007941 */ /* 0x001fea0003800200 */
.L_x_28:
[----:B------:R-:W0:Y:S01]  /*0d20*/  LDC.64 R2, c[0x0][0x380] ;  /* 0x0000e000ff027b82 */ /* 0x000e220000000a00 */
[----:B------:R-:W1:Y:S02]  /*0d30*/  LDCU UR4, c[0x0][0x388] ;  /* 0x00007100ff0477ac */ /* 0x000e640008000800 */
[----:B-1----:R-:W-:-:S05]  /*0d40*/  LEA R9, R9, UR4, 0x2 ;  /* 0x0000000409097c11 */ /* 0x002fca000f8e10ff */
[----:B0-----:R-:W-:-:S05]  /*0d50*/  IMAD.WIDE R2, R9, 0x4, R2 ;  /* 0x0000000409027825 */ /* 0x001fca00078e0202 */
[----:B------:R-:W-:Y:S01]  /*0d60*/  STG.E desc[UR16][R2.64], R5 ;  /* 0x0000000502007986 */ /* 0x000fe2000c101910 */
[----:B------:R-:W-:Y:S05]  /*0d70*/  EXIT ;  /* 0x000000000000794d */ /* 0x000fea0003800000 */
        .weak           $__internal_1_$__cuda_sm20_sqrt_rn_f32_slowpath
        .type           $__internal_1_$__cuda_sm20_sqrt_rn_f32_slowpath,@function
        .size           $__internal_1_$__cuda_sm20_sqrt_rn_f32_slowpath,(.L_x_35 - $__internal_1_$__cuda_sm20_sqrt_rn_f32_slowpath)
$__internal_1_$__cuda_sm20_sqrt_rn_f32_slowpath:
[----:B------:R-:W-:-:S13]  /*0d80*/  LOP3.LUT P0, RZ, R20, 0x7fffffff, RZ, 0xc0, !PT ;  /* 0x7fffffff14ff7812 */ /* 0x000fda000780c0ff */
[----:B------:R-:W-:Y:S01]  /*0d90*/  @!P0 IMAD.MOV.U32 R2, RZ, RZ, R20 ;  /* 0x000000ffff028224 */ /* 0x000fe200078e0014 */
[----:B------:R-:W-:Y:S06]  /*0da0*/  @!P0 BRA `(.L_x_31) ;  /* 0x0000000000448947 */ /* 0x000fec0003800000 */
[----:B------:R-:W-:Y:S02]  /*0db0*/  FSETP.GEU.FTZ.AND P0, PT, R20, RZ, PT ;  /* 0x000000ff1400720b */ /* 0x000fe40003f1e000 */
[----:B------:R-:W-:-:S11]  /*0dc0*/  MOV R0, R20 ;  /* 0x0000001400007202 */ /* 0x000fd60000000f00 */
[----:B------:R-:W-:Y:S01]  /*0dd0*/  @!P0 MOV R2, 0x7fffffff ;  /* 0x7fffffff00028802 */ /* 0x000fe20000000f00 */
[----:B------:R-:W-:Y:S06]  /*0de0*/  @!P0 BRA `(.L_x_31) ;  /* 0x0000000000348947 */ /* 0x000fec0003800000 */
[----:B------:R-:W-:-:S13]  /*0df0*/  FSETP.GTU.FTZ.AND P0, PT, |R0|, +INF , PT ;  /* 0x7f8000000000780b */ /* 0x000fda0003f1c200 */
[----:B------:R-:W-:Y:S01]  /*0e00*/  @P0 FADD.FTZ R2, R0, 1 ;  /* 0x3f80000000020421 */ /* 0x000fe20000010000 */
[----:B------:R-:W-:Y:S06]  /*0e10*/  @P0 BRA `(.L_x_31) ;  /* 0x0000000000280947 */ /* 0x000fec0003800000 */
[----:B------:R-:W-:-:S13]  /*0e20*/  FSETP.NEU.FTZ.AND P0, PT, |R0|, +INF , PT ;  /* 0x7f8000000000780b */ /* 0x000fda0003f1d200 */
[----:B------:R-:W-:-:S04]  /*0e30*/  @P0 FFMA R3, R0, 1.84467440737095516160e+19, RZ ;  /* 0x5f80000000030823 */ /* 0x000fc800000000ff */
[----:B------:R-:W0:Y:S02]  /*0e40*/  @P0 MUFU.RSQ R2, R3 ;  /* 0x0000000300020308 */ /* 0x000e240000001400 */
[----:B0-----:R-:W-:Y:S01]  /*0e50*/  @P0 FMUL.FTZ R4, R3, R2 ;  /* 0x0000000203040220 */ /* 0x001fe20000410000 */
[----:B------:R-:W-:Y:S01]  /*0e60*/  @P0 FMUL.FTZ R6, R2, 0.5 ;  /* 0x3f00000002060820 */ /* 0x000fe20000410000 */
[----:B------:R-:W-:Y:S02]  /*0e70*/  @!P0 MOV R2, R0 ;  /* 0x0000000000028202 */ /* 0x000fe40000000f00 */
[----:B------:R-:W-:-:S04]  /*0e80*/  @P0 FADD.FTZ R5, -R4, -RZ ;  /* 0x800000ff04050221 */ /* 0x000fc80000010100 */
[----:B------:R-:W-:-:S04]  /*0e90*/  @P0 FFMA R5, R4, R5, R3 ;  /* 0x0000000504050223 */ /* 0x000fc80000000003 */
[----:B------:R-:W-:-:S04]  /*0ea0*/  @P0 FFMA R5, R5, R6, R4 ;  /* 0x0000000605050223 */ /* 0x000fc80000000004 */
[----:B------:R-:W-:-:S07]  /*0eb0*/  @P0 FMUL.FTZ R2, R5, 2.3283064365386962891e-10 ;  /* 0x2f80000005020820 */ /* 0x000fce0000410000 */
.L_x_31:
[----:B------:R-:W-:Y:S01]  /*0ec0*/  HFMA2 R3, -RZ, RZ, 0, 0 ;  /* 0x00000000ff037431 */ /* 0x000fe200000001ff */
[----:B------:R-:W-:Y:S02]  /*0ed0*/  MOV R5, R2 ;  /* 0x0000000200057202 */ /* 0x000fe40000000f00 */
[----:B------:R-:W-:-:S04]  /*0ee0*/  MOV R2, R7 ;  /* 0x0000000700027202 */ /* 0x000fc80000000f00 */
[----:B------:R-:W-:Y:S05]  /*0ef0*/  RET.REL.NODEC R2 `(addGaborFilterMagnitudeResponse) ;  /* 0xfffffff002407950 */ /* 0x000fea0003c3ffff */
.L_x_32:
        /* <DEDUP_REMOVED lines=16> */
.L_x_35:


//--------------------- .text.resetGaborEnergiesTensor --------------------------
	.section	.text.resetGaborEnergiesTensor,"ax",@progbits
	.align	128
        .global         resetGaborEnergiesTensor
        .type           resetGaborEnergiesTensor,@function
        .size           resetGaborEnergiesTensor,(.L_x_39 - resetGaborEnergiesTensor)
        .other          resetGaborEnergiesTensor,@"STO_CUDA_ENTRY STV_DEFAULT"
resetGaborEnergiesTensor:
.text.resetGaborEnergiesTensor:
        /* <DEDUP_REMOVED lines=19> */
[----:B------:R-:W0:Y:S01]  /*0130*/  LDC.64 R2, c[0x0][0x380] ;  /* 0x0000e000ff027b82 */ /* 0x000e220000000a00 */
[----:B------:R-:W-:Y:S01]  /*0140*/  ULOP3.LUT UR4, UR8, 0x3ffffffe, URZ, 0xc0, !UPT ;  /* 0x3ffffffe08047892 */ /* 0x000fe2000f8ec0ff */
[----:B------:R-:W-:Y:S01]  /*0150*/  IADD3 R5, PT, PT, R5, -UR5, RZ ;  /* 0x8000000505057c10 */ /* 0x000fe2000fffe0ff */
[----:B------:R-:W1:Y:S01]  /*0160*/  LDCU.64 UR6, c[0x0][0x358] ;  /* 0x00006b00ff0677ac */ /* 0x000e620008000a00 */
[----:B------:R-:W-:Y:S01]  /*0170*/  VIADD R0, R0, -UR5 ;  /* 0x8000000500007c36 */ /* 0x000fe20008000000 */
[----:B------:R-:W-:-:S06]  /*0180*/  UIADD3 UR4, UPT, UPT, -UR4, UR11, URZ ;  /* 0x0000000b04047290 */ /* 0x000fcc000fffe1ff */
[----:B------:R-:W-:-:S04]  /*0190*/  IMAD R0, R0, UR4, R5 ;  /* 0x0000000400007c24 */ /* 0x000fc8000f8e0205 */
[----:B------:R-:W-:-:S04]  /*01a0*/  IMAD.SHL.U32 R5, R0, 0x4, RZ ;  /* 0x0000000400057824 */ /* 0x000fc800078e00ff */
[----:B0-----:R-:W-:-:S05]  /*01b0*/  IMAD.WIDE R2, R5, 0x4, R2 ;  /* 0x0000000405027825 */ /* 0x001fca00078e0202 */
[----:B-1----:R-:W-:Y:S04]  /*01c0*/  STG.E desc[UR6][R2.64], RZ ;  /* 0x000000ff02007986 */ /* 0x002fe8000c101906 */
[----:B------:R-:W-:Y:S04]  /*01d0*/  STG.E desc[UR6][R2.64+0x4], RZ ;  /* 0x000004ff02007986 */ /* 0x000fe8000c101906 */
[----:B------:R-:W-:Y:S04]  /*01e0*/  STG.E desc[UR6][R2.64+0x8], RZ ;  /* 0x000008ff02007986 */ /* 0x000fe8000c101906 */
[----:B------:R-:W-:Y:S01]  /*01f0*/  STG.E desc[UR6][R2.64+0xc], RZ ;  /* 0x00000cff02007986 */ /* 0x000fe2000c101906 */
[----:B------:R-:W-:Y:S05]  /*0200*/  EXIT ;  /* 0x000000000000794d */ /* 0x000fea0003800000 */
.L_x_33:
        /* <DEDUP_REMOVED lines=15> */
.L_x_39:


//--------------------- .nv.shared.reserved.0     --------------------------
	.section	.nv.shared.reserved.0,"aw",@nobits
	.weak		__nv_reservedSMEM_offset_0_alias
	.size		__nv_reservedSMEM_offset_0_alias, 0, 64
	.other		__nv_reservedSMEM_offset_0_alias,@"STO_CUDA_RESERVED_SHARED STV_DEFAULT"
__nv_reservedSMEM_offset_0_alias:
	.zero		0
	.zero		64


//--------------------- .nv.constant0.combineFilteredImages --------------------------
	.section	.nv.constant0.combineFilteredImages,"a",@progbits
	.sectionflags	@""
	.align	4
.nv.constant0.combineFilteredImages:
	.zero		920


//--------------------- .nv.constant0.divideGaborEnergiesTensor --------------------------
	.section	.nv.constant0.divideGaborEnergiesTensor,"a",@progbits
	.sectionflags	@""
	.align	4
.nv.constant0.divideGaborEnergiesTensor:
	.zero		920


//--------------------- .nv.constant0.addGaborFilterMagnitudeResponse --------------------------
	.section	.nv.constant0.addGaborFilterMagnitudeResponse,"a",@progbits
	.sectionflags	@""
	.align	4
.nv.constant0.addGaborFilterMagnitudeResponse:
	.zero		948


//--------------------- .nv.constant0.resetGaborEnergiesTensor --------------------------
	.section	.nv.constant0.resetGaborEnergiesTensor,"a",@progbits
	.sectionflags	@""
	.align	4
.nv.constant0.resetGaborEnergiesTensor:
	.zero		916


//--------------------- SYMBOLS --------------------------

	.type		.nv.reservedSmem.offset0,@object
	.size		.nv.reservedSmem.offset0,0x4
